	.target	sm_103a

	.elftype	@"ET_EXEC"


//--------------------- .note.nv.tkinfo           --------------------------
	.section	.note.nv.tkinfo,"",@"SHT_NOTE"
	.sectionflags	@"SHF_NOTE_NV_TKINFO"
	.tkinfo
        /*0018*/ 	.word	0x00000002
        /*0030*/ 	.string	""
        /*0030*/ 	.string	"ptxas"
        /*0030*/ 	.string	"Cuda compilation tools, release 13.0, V13.0.88"
        /*0030*/ 	.string	"Build cuda_13.0.r13.0/compiler.36424714_0"
        /*0030*/ 	.string	"-arch sm_103a -m 64 "



//--------------------- .note.nv.cuinfo           --------------------------
	.section	.note.nv.cuinfo,"",@"SHT_NOTE"
	.sectionflags	@"SHF_NOTE_NV_CUINFO"
        /*0018*/ 	.short	0x0002
        /*001a*/ 	.short	0x0067
        /*001c*/ 	.short	0x0082
	.zero		2


//--------------------- .nv.info                  --------------------------
	.section	.nv.info,"",@"SHT_CUDA_INFO"
	.align	4


	//----- nvinfo : EIATTR_REGCOUNT
	.align		4
        /*0000*/ 	.byte	0x04, 0x2f
        /*0002*/ 	.short	(.L_12 - .L_11)
	.align		4
.L_11:
        /*0004*/ 	.word	index@(_ZN7cutlass13device_kernelIN5flash19enable_sm80_to_sm89INS1_16FlashAttnFwdSm80INS1_25CollectiveMainloopFwdSm80ILi4ELi1ELb0EN4cute5tupleIJNS5_1CILi128EEENS7_ILi64EEES8_EEELi128ENS_10bfloat16_tEfNS_4arch4Sm80ELb1ELb0ELb1ELb1ELb1ELb1ELb1ELb0EEENS1_21CollectiveEpilogueFwdINS6_IJS8_S8_S9_EEENS6_IJNS7_ILi1EEESH_SH_EEESB_SD_Li128ELb1ELb1ELb0ELb0EEENS1_19SingleTileSchedulerILb1ELb0ELb1ELi128EEEEEEEEEvNT_6ParamsE)
        /*0008*/ 	.word	0x00000004


	//----- nvinfo : EIATTR_FRAME_SIZE
	.align		4
.L_12:
        /*000c*/ 	.byte	0x04, 0x11
        /*000e*/ 	.short	(.L_14 - .L_13)
	.align		4
.L_13:
        /*0010*/ 	.word	index@(_ZN7cutlass13device_kernelIN5flash19enable_sm80_to_sm89INS1_16FlashAttnFwdSm80INS1_25CollectiveMainloopFwdSm80ILi4ELi1ELb0EN4cute5tupleIJNS5_1CILi128EEENS7_ILi64EEES8_EEELi128ENS_10bfloat16_tEfNS_4arch4Sm80ELb1ELb0ELb1ELb1ELb1ELb1ELb1ELb0EEENS1_21CollectiveEpilogueFwdINS6_IJS8_S8_S9_EEENS6_IJNS7_ILi1EEESH_SH_EEESB_SD_Li128ELb1ELb1ELb0ELb0EEENS1_19SingleTileSchedulerILb1ELb0ELb1ELi128EEEEEEEEEvNT_6ParamsE)
        /*0014*/ 	.word	0x00000000


	//----- nvinfo : EIATTR_REGCOUNT
	.align		4
.L_14:
        /*0018*/ 	.byte	0x04, 0x2f
        /*001a*/ 	.short	(.L_16 - .L_15)
	.align		4
.L_15:
        /*001c*/ 	.word	index@(_ZN7cutlass13device_kernelIN5flash19enable_sm80_to_sm89INS1_16FlashAttnFwdSm80INS1_25CollectiveMainloopFwdSm80ILi4ELi1ELb0EN4cute5tupleIJNS5_1CILi128EEENS7_ILi64EEES8_EEELi128ENS_10bfloat16_tEfNS_4arch4Sm80ELb1ELb0ELb1ELb1ELb1ELb0ELb1ELb0EEENS1_21CollectiveEpilogueFwdINS6_IJS8_S8_S9_EEENS6_IJNS7_ILi1EEESH_SH_EEESB_SD_Li128ELb1ELb1ELb0ELb0EEENS1_19SingleTileSchedulerILb1ELb0ELb1ELi128EEEEEEEEEvNT_6ParamsE)
        /*0020*/ 	.word	0x00000004


	//----- nvinfo : EIATTR_FRAME_SIZE
	.align		4
.L_16:
        /*0024*/ 	.byte	0x04, 0x11
        /*0026*/ 	.short	(.L_18 - .L_17)
	.align		4
.L_17:
        /*0028*/ 	.word	index@(_ZN7cutlass13device_kernelIN5flash19enable_sm80_to_sm89INS1_16FlashAttnFwdSm80INS1_25CollectiveMainloopFwdSm80ILi4ELi1ELb0EN4cute5tupleIJNS5_1CILi128EEENS7_ILi64EEES8_EEELi128ENS_10bfloat16_tEfNS_4arch4Sm80ELb1ELb0ELb1ELb1ELb1ELb0ELb1ELb0EEENS1_21CollectiveEpilogueFwdINS6_IJS8_S8_S9_EEENS6_IJNS7_ILi1EEESH_SH_EEESB_SD_Li128ELb1ELb1ELb0ELb0EEENS1_19SingleTileSchedulerILb1ELb0ELb1ELi128EEEEEEEEEvNT_6ParamsE)
        /*002c*/ 	.word	0x00000000


	//----- nvinfo : EIATTR_REGCOUNT
	.align		4
.L_18:
        /*0030*/ 	.byte	0x04, 0x2f
        /*0032*/ 	.short	(.L_20 - .L_19)
	.align		4
.L_19:
        /*0034*/ 	.word	index@(_ZN7cutlass13device_kernelIN5flash19enable_sm80_to_sm89INS1_16FlashAttnFwdSm80INS1_25CollectiveMainloopFwdSm80ILi4ELi1ELb0EN4cute5tupleIJNS5_1CILi128EEENS7_ILi64EEES8_EEELi128ENS_10bfloat16_tEfNS_4arch4Sm80ELb1ELb0ELb1ELb0ELb1ELb0ELb1ELb0EEENS1_21CollectiveEpilogueFwdINS6_IJS8_S8_S9_EEENS6_IJNS7_ILi1EEESH_SH_EEESB_SD_Li128ELb0ELb1ELb0ELb0EEENS1_30DynamicPersistentTileSchedulerILi128ELi128ELb0ELb1ELb0EEEEEEEEEvNT_6ParamsE)
        /*0038*/ 	.word	0x00000004


	//----- nvinfo : EIATTR_FRAME_SIZE
	.align		4
.L_20:
        /*003c*/ 	.byte	0x04, 0x11
        /*003e*/ 	.short	(.L_22 - .L_21)
	.align		4
.L_21:
        /*0040*/ 	.word	index@(_ZN7cutlass13device_kernelIN5flash19enable_sm80_to_sm89INS1_16FlashAttnFwdSm80INS1_25CollectiveMainloopFwdSm80ILi4ELi1ELb0EN4cute5tupleIJNS5_1CILi128EEENS7_ILi64EEES8_EEELi128ENS_10bfloat16_tEfNS_4arch4Sm80ELb1ELb0ELb1ELb0ELb1ELb0ELb1ELb0EEENS1_21CollectiveEpilogueFwdINS6_IJS8_S8_S9_EEENS6_IJNS7_ILi1EEESH_SH_EEESB_SD_Li128ELb0ELb1ELb0ELb0EEENS1_30DynamicPersistentTileSchedulerILi128ELi128ELb0ELb1ELb0EEEEEEEEEvNT_6ParamsE)
        /*0044*/ 	.word	0x00000000


	//----- nvinfo : EIATTR_REGCOUNT
	.align		4
.L_22:
        /*0048*/ 	.byte	0x04, 0x2f
        /*004a*/ 	.short	(.L_24 - .L_23)
	.align		4
.L_23:
        /*004c*/ 	.word	index@(_ZN7cutlass13device_kernelIN5flash19enable_sm80_to_sm89INS1_16FlashAttnFwdSm80INS1_25CollectiveMainloopFwdSm80ILi4ELi1ELb0EN4cute5tupleIJNS5_1CILi128EEENS7_ILi48EEES8_EEELi128ENS_10bfloat16_tEfNS_4arch4Sm80ELb0ELb1ELb1ELb1ELb1ELb1ELb1ELb0EEENS1_21CollectiveEpilogueFwdINS6_IJS8_S8_S9_EEENS6_IJNS7_ILi1EEESH_SH_EEESB_SD_Li128ELb1ELb1ELb0ELb0EEENS1_19SingleTileSchedulerILb1ELb0ELb1ELi128EEEEEEEEEvNT_6ParamsE)
        /*0050*/ 	.word	0x00000004


	//----- nvinfo : EIATTR_FRAME_SIZE
	.align		4
.L_24:
        /*0054*/ 	.byte	0x04, 0x11
        /*0056*/ 	.short	(.L_26 - .L_25)
	.align		4
.L_25:
        /*0058*/ 	.word	index@(_ZN7cutlass13device_kernelIN5flash19enable_sm80_to_sm89INS1_16FlashAttnFwdSm80INS1_25CollectiveMainloopFwdSm80ILi4ELi1ELb0EN4cute5tupleIJNS5_1CILi128EEENS7_ILi48EEES8_EEELi128ENS_10bfloat16_tEfNS_4arch4Sm80ELb0ELb1ELb1ELb1ELb1ELb1ELb1ELb0EEENS1_21CollectiveEpilogueFwdINS6_IJS8_S8_S9_EEENS6_IJNS7_ILi1EEESH_SH_EEESB_SD_Li128ELb1ELb1ELb0ELb0EEENS1_19SingleTileSchedulerILb1ELb0ELb1ELi128EEEEEEEEEvNT_6ParamsE)
        /*005c*/ 	.word	0x00000000


	//----- nvinfo : EIATTR_REGCOUNT
	.align		4
.L_26:
        /*0060*/ 	.byte	0x04, 0x2f
        /*0062*/ 	.short	(.L_28 - .L_27)
	.align		4
.L_27:
        /*0064*/ 	.word	index@(_ZN7cutlass13device_kernelIN5flash19enable_sm80_to_sm89INS1_16FlashAttnFwdSm80INS1_25CollectiveMainloopFwdSm80ILi4ELi1ELb0EN4cute5tupleIJNS5_1CILi128EEENS7_ILi48EEES8_EEELi128ENS_10bfloat16_tEfNS_4arch4Sm80ELb0ELb1ELb1ELb1ELb1ELb0ELb1ELb0EEENS1_21CollectiveEpilogueFwdINS6_IJS8_S8_S9_EEENS6_IJNS7_ILi1EEESH_SH_EEESB_SD_Li128ELb1ELb1ELb0ELb0EEENS1_19SingleTileSchedulerILb1ELb0ELb1ELi128EEEEEEEEEvNT_6ParamsE)
        /*0068*/ 	.word	0x00000004


	//----- nvinfo : EIATTR_FRAME_SIZE
	.align		4
.L_28:
        /*006c*/ 	.byte	0x04, 0x11
        /*006e*/ 	.short	(.L_30 - .L_29)
	.align		4
.L_29:
        /*0070*/ 	.word	index@(_ZN7cutlass13device_kernelIN5flash19enable_sm80_to_sm89INS1_16FlashAttnFwdSm80INS1_25CollectiveMainloopFwdSm80ILi4ELi1ELb0EN4cute5tupleIJNS5_1CILi128EEENS7_ILi48EEES8_EEELi128ENS_10bfloat16_tEfNS_4arch4Sm80ELb0ELb1ELb1ELb1ELb1ELb0ELb1ELb0EEENS1_21CollectiveEpilogueFwdINS6_IJS8_S8_S9_EEENS6_IJNS7_ILi1EEESH_SH_EEESB_SD_Li128ELb1ELb1ELb0ELb0EEENS1_19SingleTileSchedulerILb1ELb0ELb1ELi128EEEEEEEEEvNT_6ParamsE)
        /*0074*/ 	.word	0x00000000


	//----- nvinfo : EIATTR_REGCOUNT
	.align		4
.L_30:
        /*0078*/ 	.byte	0x04, 0x2f
        /*007a*/ 	.short	(.L_32 - .L_31)
	.align		4
.L_31:
        /*007c*/ 	.word	index@(_ZN7cutlass13device_kernelIN5flash19enable_sm80_to_sm89INS1_16FlashAttnFwdSm80INS1_25CollectiveMainloopFwdSm80ILi4ELi1ELb0EN4cute5tupleIJNS5_1CILi128EEENS7_ILi48EEES8_EEELi128ENS_10bfloat16_tEfNS_4arch4Sm80ELb0ELb1ELb1ELb0ELb1ELb0ELb1ELb0EEENS1_21CollectiveEpilogueFwdINS6_IJS8_S8_S9_EEENS6_IJNS7_ILi1EEESH_SH_EEESB_SD_Li128ELb0ELb1ELb0ELb0EEENS1_19SingleTileSchedulerILb0ELb0ELb1ELi128EEEEEEEEEvNT_6ParamsE)
        /*0080*/ 	.word	0x00000004


	//----- nvinfo : EIATTR_FRAME_SIZE
	.align		4
.L_32:
        /*0084*/ 	.byte	0x04, 0x11
        /*0086*/ 	.short	(.L_34 - .L_33)
	.align		4
.L_33:
        /*0088*/ 	.word	index@(_ZN7cutlass13device_kernelIN5flash19enable_sm80_to_sm89INS1_16FlashAttnFwdSm80INS1_25CollectiveMainloopFwdSm80ILi4ELi1ELb0EN4cute5tupleIJNS5_1CILi128EEENS7_ILi48EEES8_EEELi128ENS_10bfloat16_tEfNS_4arch4Sm80ELb0ELb1ELb1ELb0ELb1ELb0ELb1ELb0EEENS1_21CollectiveEpilogueFwdINS6_IJS8_S8_S9_EEENS6_IJNS7_ILi1EEESH_SH_EEESB_SD_Li128ELb0ELb1ELb0ELb0EEENS1_19SingleTileSchedulerILb0ELb0ELb1ELi128EEEEEEEEEvNT_6ParamsE)
        /*008c*/ 	.word	0x00000000


	//----- nvinfo : EIATTR_REGCOUNT
	.align		4
.L_34:
        /*0090*/ 	.byte	0x04, 0x2f
        /*0092*/ 	.short	(.L_36 - .L_35)
	.align		4
.L_35:
        /*0094*/ 	.word	index@(_ZN7cutlass13device_kernelIN5flash19enable_sm80_to_sm89INS1_16FlashAttnFwdSm80INS1_25CollectiveMainloopFwdSm80ILi4ELi1ELb0EN4cute5tupleIJNS5_1CILi128EEENS7_ILi64EEES8_EEELi128ENS_10bfloat16_tEfNS_4arch4Sm80ELb0ELb0ELb1ELb1ELb1ELb1ELb1ELb0EEENS1_21CollectiveEpilogueFwdINS6_IJS8_S8_S9_EEENS6_IJNS7_ILi1EEESH_SH_EEESB_SD_Li128ELb1ELb1ELb0ELb0EEENS1_19SingleTileSchedulerILb1ELb0ELb1ELi128EEEEEEEEEvNT_6ParamsE)
        /*0098*/ 	.word	0x00000004


	//----- nvinfo : EIATTR_FRAME_SIZE
	.align		4
.L_36:
        /*009c*/ 	.byte	0x04, 0x11
        /*009e*/ 	.short	(.L_38 - .L_37)
	.align		4
.L_37:
        /*00a0*/ 	.word	index@(_ZN7cutlass13device_kernelIN5flash19enable_sm80_to_sm89INS1_16FlashAttnFwdSm80INS1_25CollectiveMainloopFwdSm80ILi4ELi1ELb0EN4cute5tupleIJNS5_1CILi128EEENS7_ILi64EEES8_EEELi128ENS_10bfloat16_tEfNS_4arch4Sm80ELb0ELb0ELb1ELb1ELb1ELb1ELb1ELb0EEENS1_21CollectiveEpilogueFwdINS6_IJS8_S8_S9_EEENS6_IJNS7_ILi1EEESH_SH_EEESB_SD_Li128ELb1ELb1ELb0ELb0EEENS1_19SingleTileSchedulerILb1ELb0ELb1ELi128EEEEEEEEEvNT_6ParamsE)
        /*00a4*/ 	.word	0x00000000


	//----- nvinfo : EIATTR_REGCOUNT
	.align		4
.L_38:
        /*00a8*/ 	.byte	0x04, 0x2f
        /*00aa*/ 	.short	(.L_40 - .L_39)
	.align		4
.L_39:
        /*00ac*/ 	.word	index@(_ZN7cutlass13device_kernelIN5flash19enable_sm80_to_sm89INS1_16FlashAttnFwdSm80INS1_25CollectiveMainloopFwdSm80ILi4ELi1ELb0EN4cute5tupleIJNS5_1CILi128EEENS7_ILi64EEES8_EEELi128ENS_10bfloat16_tEfNS_4arch4Sm80ELb0ELb0ELb1ELb1ELb1ELb0ELb1ELb0EEENS1_21CollectiveEpilogueFwdINS6_IJS8_S8_S9_EEENS6_IJNS7_ILi1EEESH_SH_EEESB_SD_Li128ELb1ELb1ELb0ELb0EEENS1_19SingleTileSchedulerILb1ELb0ELb1ELi128EEEEEEEEEvNT_6ParamsE)
        /*00b0*/ 	.word	0x00000004


	//----- nvinfo : EIATTR_FRAME_SIZE
	.align		4
.L_40:
        /*00b4*/ 	.byte	0x04, 0x11
        /*00b6*/ 	.short	(.L_42 - .L_41)
	.align		4
.L_41:
        /*00b8*/ 	.word	index@(_ZN7cutlass13device_kernelIN5flash19enable_sm80_to_sm89INS1_16FlashAttnFwdSm80INS1_25CollectiveMainloopFwdSm80ILi4ELi1ELb0EN4cute5tupleIJNS5_1CILi128EEENS7_ILi64EEES8_EEELi128ENS_10bfloat16_tEfNS_4arch4Sm80ELb0ELb0ELb1ELb1ELb1ELb0ELb1ELb0EEENS1_21CollectiveEpilogueFwdINS6_IJS8_S8_S9_EEENS6_IJNS7_ILi1EEESH_SH_EEESB_SD_Li128ELb1ELb1ELb0ELb0EEENS1_19SingleTileSchedulerILb1ELb0ELb1ELi128EEEEEEEEEvNT_6ParamsE)
        /*00bc*/ 	.word	0x00000000


	//----- nvinfo : EIATTR_REGCOUNT
	.align		4
.L_42:
        /*00c0*/ 	.byte	0x04, 0x2f
        /*00c2*/ 	.short	(.L_44 - .L_43)
	.align		4
.L_43:
        /*00c4*/ 	.word	index@(_ZN7cutlass13device_kernelIN5flash19enable_sm80_to_sm89INS1_16FlashAttnFwdSm80INS1_25CollectiveMainloopFwdSm80ILi4ELi1ELb0EN4cute5tupleIJNS5_1CILi128EEENS7_ILi64EEES8_EEELi128ENS_10bfloat16_tEfNS_4arch4Sm80ELb0ELb0ELb1ELb0ELb1ELb0ELb1ELb0EEENS1_21CollectiveEpilogueFwdINS6_IJS8_S8_S9_EEENS6_IJNS7_ILi1EEESH_SH_EEESB_SD_Li128ELb0ELb1ELb0ELb0EEENS1_19SingleTileSchedulerILb0ELb0ELb1ELi128EEEEEEEEEvNT_6ParamsE)
        /*00c8*/ 	.word	0x00000004


	//----- nvinfo : EIATTR_FRAME_SIZE
	.align		4
.L_44:
        /*00cc*/ 	.byte	0x04, 0x11
        /*00ce*/ 	.short	(.L_46 - .L_45)
	.align		4
.L_45:
        /*00d0*/ 	.word	index@(_ZN7cutlass13device_kernelIN5flash19enable_sm80_to_sm89INS1_16FlashAttnFwdSm80INS1_25CollectiveMainloopFwdSm80ILi4ELi1ELb0EN4cute5tupleIJNS5_1CILi128EEENS7_ILi64EEES8_EEELi128ENS_10bfloat16_tEfNS_4arch4Sm80ELb0ELb0ELb1ELb0ELb1ELb0ELb1ELb0EEENS1_21CollectiveEpilogueFwdINS6_IJS8_S8_S9_EEENS6_IJNS7_ILi1EEESH_SH_EEESB_SD_Li128ELb0ELb1ELb0ELb0EEENS1_19SingleTileSchedulerILb0ELb0ELb1ELi128EEEEEEEEEvNT_6ParamsE)
        /*00d4*/ 	.word	0x00000000


	//----- nvinfo : EIATTR_REGCOUNT
	.align		4
.L_46:
        /*00d8*/ 	.byte	0x04, 0x2f
        /*00da*/ 	.short	(.L_48 - .L_47)
	.align		4
.L_47:
        /*00dc*/ 	.word	index@(_ZN7cutlass13device_kernelIN5flash19enable_sm80_to_sm89INS1_16FlashAttnFwdSm80INS1_25CollectiveMainloopFwdSm80ILi8ELi1ELb1EN4cute5tupleIJNS5_1CILi128EEES8_S8_EEELi128ENS_10bfloat16_tEfNS_4arch4Sm80ELb1ELb0ELb1ELb1ELb1ELb1ELb1ELb0EEENS1_21CollectiveEpilogueFwdIS9_NS6_IJNS7_ILi1EEESF_SF_EEESA_SC_Li256ELb1ELb1ELb0ELb0EEENS1_19SingleTileSchedulerILb1ELb0ELb1ELi128EEEEEEEEEvNT_6ParamsE)
        /*00e0*/ 	.word	0x00000004


	//----- nvinfo : EIATTR_FRAME_SIZE
	.align		4
.L_48:
        /*00e4*/ 	.byte	0x04, 0x11
        /*00e6*/ 	.short	(.L_50 - .L_49)
	.align		4
.L_49:
        /*00e8*/ 	.word	index@(_ZN7cutlass13device_kernelIN5flash19enable_sm80_to_sm89INS1_16FlashAttnFwdSm80INS1_25CollectiveMainloopFwdSm80ILi8ELi1ELb1EN4cute5tupleIJNS5_1CILi128EEES8_S8_EEELi128ENS_10bfloat16_tEfNS_4arch4Sm80ELb1ELb0ELb1ELb1ELb1ELb1ELb1ELb0EEENS1_21CollectiveEpilogueFwdIS9_NS6_IJNS7_ILi1EEESF_SF_EEESA_SC_Li256ELb1ELb1ELb0ELb0EEENS1_19SingleTileSchedulerILb1ELb0ELb1ELi128EEEEEEEEEvNT_6ParamsE)
        /*00ec*/ 	.word	0x00000000


	//----- nvinfo : EIATTR_REGCOUNT
	.align		4
.L_50:
        /*00f0*/ 	.byte	0x04, 0x2f
        /*00f2*/ 	.short	(.L_52 - .L_51)
	.align		4
.L_51:
        /*00f4*/ 	.word	index@(_ZN7cutlass13device_kernelIN5flash19enable_sm80_to_sm89INS1_16FlashAttnFwdSm80INS1_25CollectiveMainloopFwdSm80ILi8ELi1ELb1EN4cute5tupleIJNS5_1CILi128EEES8_S8_EEELi128ENS_10bfloat16_tEfNS_4arch4Sm80ELb1ELb0ELb1ELb1ELb1ELb0ELb1ELb0EEENS1_21CollectiveEpilogueFwdIS9_NS6_IJNS7_ILi1EEESF_SF_EEESA_SC_Li256ELb1ELb1ELb0ELb0EEENS1_19SingleTileSchedulerILb1ELb0ELb1ELi128EEEEEEEEEvNT_6ParamsE)
        /*00f8*/ 	.word	0x00000004


	//----- nvinfo : EIATTR_FRAME_SIZE
	.align		4
.L_52:
        /*00fc*/ 	.byte	0x04, 0x11
        /*00fe*/ 	.short	(.L_54 - .L_53)
	.align		4
.L_53:
        /*0100*/ 	.word	index@(_ZN7cutlass13device_kernelIN5flash19enable_sm80_to_sm89INS1_16FlashAttnFwdSm80INS1_25CollectiveMainloopFwdSm80ILi8ELi1ELb1EN4cute5tupleIJNS5_1CILi128EEES8_S8_EEELi128ENS_10bfloat16_tEfNS_4arch4Sm80ELb1ELb0ELb1ELb1ELb1ELb0ELb1ELb0EEENS1_21CollectiveEpilogueFwdIS9_NS6_IJNS7_ILi1EEESF_SF_EEESA_SC_Li256ELb1ELb1ELb0ELb0EEENS1_19SingleTileSchedulerILb1ELb0ELb1ELi128EEEEEEEEEvNT_6ParamsE)
        /*0104*/ 	.word	0x00000000


	//----- nvinfo : EIATTR_REGCOUNT
	.align		4
.L_54:
        /*0108*/ 	.byte	0x04, 0x2f
        /*010a*/ 	.short	(.L_56 - .L_55)
	.align		4
.L_55:
        /*010c*/ 	.word	index@(_ZN7cutlass13device_kernelIN5flash19enable_sm80_to_sm89INS1_16FlashAttnFwdSm80INS1_25CollectiveMainloopFwdSm80ILi8ELi1ELb1EN4cute5tupleIJNS5_1CILi128EEES8_S8_EEELi128ENS_10bfloat16_tEfNS_4arch4Sm80ELb1ELb0ELb1ELb0ELb1ELb0ELb1ELb0EEENS1_21CollectiveEpilogueFwdIS9_NS6_IJNS7_ILi1EEESF_SF_EEESA_SC_Li256ELb0ELb1ELb0ELb0EEENS1_30DynamicPersistentTileSchedulerILi256ELi256ELb0ELb1ELb0EEEEEEEEEvNT_6ParamsE)
        /*0110*/ 	.word	0x00000004


	//----- nvinfo : EIATTR_FRAME_SIZE
	.align		4
.L_56:
        /*0114*/ 	.byte	0x04, 0x11
        /*0116*/ 	.short	(.L_58 - .L_57)
	.align		4
.L_57:
        /*0118*/ 	.word	index@(_ZN7cutlass13device_kernelIN5flash19enable_sm80_to_sm89INS1_16FlashAttnFwdSm80INS1_25CollectiveMainloopFwdSm80ILi8ELi1ELb1EN4cute5tupleIJNS5_1CILi128EEES8_S8_EEELi128ENS_10bfloat16_tEfNS_4arch4Sm80ELb1ELb0ELb1ELb0ELb1ELb0ELb1ELb0EEENS1_21CollectiveEpilogueFwdIS9_NS6_IJNS7_ILi1EEESF_SF_EEESA_SC_Li256ELb0ELb1ELb0ELb0EEENS1_30DynamicPersistentTileSchedulerILi256ELi256ELb0ELb1ELb0EEEEEEEEEvNT_6ParamsE)
        /*011c*/ 	.word	0x00000000


	//----- nvinfo : EIATTR_REGCOUNT
	.align		4
.L_58:
        /*0120*/ 	.byte	0x04, 0x2f
        /*0122*/ 	.short	(.L_60 - .L_59)
	.align		4
.L_59:
        /*0124*/ 	.word	index@(_ZN7cutlass13device_kernelIN5flash19enable_sm80_to_sm89INS1_16FlashAttnFwdSm80INS1_25CollectiveMainloopFwdSm80ILi8ELi1ELb1EN4cute5tupleIJNS5_1CILi128EEENS7_ILi96EEES8_EEELi128ENS_10bfloat16_tEfNS_4arch4Sm80ELb0ELb1ELb1ELb1ELb1ELb1ELb1ELb0EEENS1_21CollectiveEpilogueFwdINS6_IJS8_S8_S9_EEENS6_IJNS7_ILi1EEESH_SH_EEESB_SD_Li256ELb1ELb1ELb0ELb0EEENS1_19SingleTileSchedulerILb1ELb0ELb1ELi128EEEEEEEEEvNT_6ParamsE)
        /*0128*/ 	.word	0x00000004


	//----- nvinfo : EIATTR_FRAME_SIZE
	.align		4
.L_60:
        /*012c*/ 	.byte	0x04, 0x11
        /*012e*/ 	.short	(.L_62 - .L_61)
	.align		4
.L_61:
        /*0130*/ 	.word	index@(_ZN7cutlass13device_kernelIN5flash19enable_sm80_to_sm89INS1_16FlashAttnFwdSm80INS1_25CollectiveMainloopFwdSm80ILi8ELi1ELb1EN4cute5tupleIJNS5_1CILi128EEENS7_ILi96EEES8_EEELi128ENS_10bfloat16_tEfNS_4arch4Sm80ELb0ELb1ELb1ELb1ELb1ELb1ELb1ELb0EEENS1_21CollectiveEpilogueFwdINS6_IJS8_S8_S9_EEENS6_IJNS7_ILi1EEESH_SH_EEESB_SD_Li256ELb1ELb1ELb0ELb0EEENS1_19SingleTileSchedulerILb1ELb0ELb1ELi128EEEEEEEEEvNT_6ParamsE)
        /*0134*/ 	.word	0x00000000


	//----- nvinfo : EIATTR_REGCOUNT
	.align		4
.L_62:
        /*0138*/ 	.byte	0x04, 0x2f
        /*013a*/ 	.short	(.L_64 - .L_63)
	.align		4
.L_63:
        /*013c*/ 	.word	index@(_ZN7cutlass13device_kernelIN5flash19enable_sm80_to_sm89INS1_16FlashAttnFwdSm80INS1_25CollectiveMainloopFwdSm80ILi8ELi1ELb1EN4cute5tupleIJNS5_1CILi128EEENS7_ILi96EEES8_EEELi128ENS_10bfloat16_tEfNS_4arch4Sm80ELb0ELb1ELb1ELb1ELb1ELb0ELb1ELb0EEENS1_21CollectiveEpilogueFwdINS6_IJS8_S8_S9_EEENS6_IJNS7_ILi1EEESH_SH_EEESB_SD_Li256ELb1ELb1ELb0ELb0EEENS1_19SingleTileSchedulerILb1ELb0ELb1ELi128EEEEEEEEEvNT_6ParamsE)
        /*0140*/ 	.word	0x00000004


	//----- nvinfo : EIATTR_FRAME_SIZE
	.align		4
.L_64:
        /*0144*/ 	.byte	0x04, 0x11
        /*0146*/ 	.short	(.L_66 - .L_65)
	.align		4
.L_65:
        /*0148*/ 	.word	index@(_ZN7cutlass13device_kernelIN5flash19enable_sm80_to_sm89INS1_16FlashAttnFwdSm80INS1_25CollectiveMainloopFwdSm80ILi8ELi1ELb1EN4cute5tupleIJNS5_1CILi128EEENS7_ILi96EEES8_EEELi128ENS_10bfloat16_tEfNS_4arch4Sm80ELb0ELb1ELb1ELb1ELb1ELb0ELb1ELb0EEENS1_21CollectiveEpilogueFwdINS6_IJS8_S8_S9_EEENS6_IJNS7_ILi1EEESH_SH_EEESB_SD_Li256ELb1ELb1ELb0ELb0EEENS1_19SingleTileSchedulerILb1ELb0ELb1ELi128EEEEEEEEEvNT_6ParamsE)
        /*014c*/ 	.word	0x00000000


	//----- nvinfo : EIATTR_REGCOUNT
	.align		4
.L_66:
        /*0150*/ 	.byte	0x04, 0x2f
        /*0152*/ 	.short	(.L_68 - .L_67)
	.align		4
.L_67:
        /*0154*/ 	.word	index@(_ZN7cutlass13device_kernelIN5flash19enable_sm80_to_sm89INS1_16FlashAttnFwdSm80INS1_25CollectiveMainloopFwdSm80ILi8ELi1ELb1EN4cute5tupleIJNS5_1CILi128EEENS7_ILi96EEES8_EEELi128ENS_10bfloat16_tEfNS_4arch4Sm80ELb0ELb1ELb1ELb0ELb1ELb0ELb1ELb0EEENS1_21CollectiveEpilogueFwdINS6_IJS8_S8_S9_EEENS6_IJNS7_ILi1EEESH_SH_EEESB_SD_Li256ELb0ELb1ELb0ELb0EEENS1_19SingleTileSchedulerILb0ELb0ELb1ELi128EEEEEEEEEvNT_6ParamsE)
        /*0158*/ 	.word	0x00000004


	//----- nvinfo : EIATTR_FRAME_SIZE
	.align		4
.L_68:
        /*015c*/ 	.byte	0x04, 0x11
        /*015e*/ 	.short	(.L_70 - .L_69)
	.align		4
.L_69:
        /*0160*/ 	.word	index@(_ZN7cutlass13device_kernelIN5flash19enable_sm80_to_sm89INS1_16FlashAttnFwdSm80INS1_25CollectiveMainloopFwdSm80ILi8ELi1ELb1EN4cute5tupleIJNS5_1CILi128EEENS7_ILi96EEES8_EEELi128ENS_10bfloat16_tEfNS_4arch4Sm80ELb0ELb1ELb1ELb0ELb1ELb0ELb1ELb0EEENS1_21CollectiveEpilogueFwdINS6_IJS8_S8_S9_EEENS6_IJNS7_ILi1EEESH_SH_EEESB_SD_Li256ELb0ELb1ELb0ELb0EEENS1_19SingleTileSchedulerILb0ELb0ELb1ELi128EEEEEEEEEvNT_6ParamsE)
        /*0164*/ 	.word	0x00000000


	//----- nvinfo : EIATTR_REGCOUNT
	.align		4
.L_70:
        /*0168*/ 	.byte	0x04, 0x2f
        /*016a*/ 	.short	(.L_72 - .L_71)
	.align		4
.L_71:
        /*016c*/ 	.word	index@(_ZN7cutlass13device_kernelIN5flash19enable_sm80_to_sm89INS1_16FlashAttnFwdSm80INS1_25CollectiveMainloopFwdSm80ILi8ELi1ELb1EN4cute5tupleIJNS5_1CILi128EEES8_S8_EEELi128ENS_10bfloat16_tEfNS_4arch4Sm80ELb0ELb0ELb1ELb1ELb1ELb1ELb1ELb0EEENS1_21CollectiveEpilogueFwdIS9_NS6_IJNS7_ILi1EEESF_SF_EEESA_SC_Li256ELb1ELb1ELb0ELb0EEENS1_19SingleTileSchedulerILb1ELb0ELb1ELi128EEEEEEEEEvNT_6ParamsE)
        /*0170*/ 	.word	0x00000004


	//----- nvinfo : EIATTR_FRAME_SIZE
	.align		4
.L_72:
        /*0174*/ 	.byte	0x04, 0x11
        /*0176*/ 	.short	(.L_74 - .L_73)
	.align		4
.L_73:
        /*0178*/ 	.word	index@(_ZN7cutlass13device_kernelIN5flash19enable_sm80_to_sm89INS1_16FlashAttnFwdSm80INS1_25CollectiveMainloopFwdSm80ILi8ELi1ELb1EN4cute5tupleIJNS5_1CILi128EEES8_S8_EEELi128ENS_10bfloat16_tEfNS_4arch4Sm80ELb0ELb0ELb1ELb1ELb1ELb1ELb1ELb0EEENS1_21CollectiveEpilogueFwdIS9_NS6_IJNS7_ILi1EEESF_SF_EEESA_SC_Li256ELb1ELb1ELb0ELb0EEENS1_19SingleTileSchedulerILb1ELb0ELb1ELi128EEEEEEEEEvNT_6ParamsE)
        /*017c*/ 	.word	0x00000000


	//----- nvinfo : EIATTR_REGCOUNT
	.align		4
.L_74:
        /*0180*/ 	.byte	0x04, 0x2f
        /*0182*/ 	.short	(.L_76 - .L_75)
	.align		4
.L_75:
        /*0184*/ 	.word	index@(_ZN7cutlass13device_kernelIN5flash19enable_sm80_to_sm89INS1_16FlashAttnFwdSm80INS1_25CollectiveMainloopFwdSm80ILi8ELi1ELb1EN4cute5tupleIJNS5_1CILi128EEES8_S8_EEELi128ENS_10bfloat16_tEfNS_4arch4Sm80ELb0ELb0ELb1ELb1ELb1ELb0ELb1ELb0EEENS1_21CollectiveEpilogueFwdIS9_NS6_IJNS7_ILi1EEESF_SF_EEESA_SC_Li256ELb1ELb1ELb0ELb0EEENS1_19SingleTileSchedulerILb1ELb0ELb1ELi128EEEEEEEEEvNT_6ParamsE)
        /*0188*/ 	.word	0x00000004


	//----- nvinfo : EIATTR_FRAME_SIZE
	.align		4
.L_76:
        /*018c*/ 	.byte	0x04, 0x11
        /*018e*/ 	.short	(.L_78 - .L_77)
	.align		4
.L_77:
        /*0190*/ 	.word	index@(_ZN7cutlass13device_kernelIN5flash19enable_sm80_to_sm89INS1_16FlashAttnFwdSm80INS1_25CollectiveMainloopFwdSm80ILi8ELi1ELb1EN4cute5tupleIJNS5_1CILi128EEES8_S8_EEELi128ENS_10bfloat16_tEfNS_4arch4Sm80ELb0ELb0ELb1ELb1ELb1ELb0ELb1ELb0EEENS1_21CollectiveEpilogueFwdIS9_NS6_IJNS7_ILi1EEESF_SF_EEESA_SC_Li256ELb1ELb1ELb0ELb0EEENS1_19SingleTileSchedulerILb1ELb0ELb1ELi128EEEEEEEEEvNT_6ParamsE)
        /*0194*/ 	.word	0x00000000


	//----- nvinfo : EIATTR_REGCOUNT
	.align		4
.L_78:
        /*0198*/ 	.byte	0x04, 0x2f
        /*019a*/ 	.short	(.L_80 - .L_79)
	.align		4
.L_79:
        /*019c*/ 	.word	index@(_ZN7cutlass13device_kernelIN5flash19enable_sm80_to_sm89INS1_16FlashAttnFwdSm80INS1_25CollectiveMainloopFwdSm80ILi8ELi1ELb1EN4cute5tupleIJNS5_1CILi128EEES8_S8_EEELi128ENS_10bfloat16_tEfNS_4arch4Sm80ELb0ELb0ELb1ELb0ELb1ELb0ELb1ELb0EEENS1_21CollectiveEpilogueFwdIS9_NS6_IJNS7_ILi1EEESF_SF_EEESA_SC_Li256ELb0ELb1ELb0ELb0EEENS1_19SingleTileSchedulerILb0ELb0ELb1ELi128EEEEEEEEEvNT_6ParamsE)
        /*01a0*/ 	.word	0x00000004


	//----- nvinfo : EIATTR_FRAME_SIZE
	.align		4
.L_80:
        /*01a4*/ 	.byte	0x04, 0x11
        /*01a6*/ 	.short	(.L_82 - .L_81)
	.align		4
.L_81:
        /*01a8*/ 	.word	index@(_ZN7cutlass13device_kernelIN5flash19enable_sm80_to_sm89INS1_16FlashAttnFwdSm80INS1_25CollectiveMainloopFwdSm80ILi8ELi1ELb1EN4cute5tupleIJNS5_1CILi128EEES8_S8_EEELi128ENS_10bfloat16_tEfNS_4arch4Sm80ELb0ELb0ELb1ELb0ELb1ELb0ELb1ELb0EEENS1_21CollectiveEpilogueFwdIS9_NS6_IJNS7_ILi1EEESF_SF_EEESA_SC_Li256ELb0ELb1ELb0ELb0EEENS1_19SingleTileSchedulerILb0ELb0ELb1ELi128EEEEEEEEEvNT_6ParamsE)
        /*01ac*/ 	.word	0x00000000


	//----- nvinfo : EIATTR_MIN_STACK_SIZE
	.align		4
.L_82:
        /*01b0*/ 	.byte	0x04, 0x12
        /*01b2*/ 	.short	(.L_84 - .L_83)
	.align		4
.L_83:
        /*01b4*/ 	.word	index@(_ZN7cutlass13device_kernelIN5flash19enable_sm80_to_sm89INS1_16FlashAttnFwdSm80INS1_25CollectiveMainloopFwdSm80ILi8ELi1ELb1EN4cute5tupleIJNS5_1CILi128EEES8_S8_EEELi128ENS_10bfloat16_tEfNS_4arch4Sm80ELb0ELb0ELb1ELb0ELb1ELb0ELb1ELb0EEENS1_21CollectiveEpilogueFwdIS9_NS6_IJNS7_ILi1EEESF_SF_EEESA_SC_Li256ELb0ELb1ELb0ELb0EEENS1_19SingleTileSchedulerILb0ELb0ELb1ELi128EEEEEEEEEvNT_6ParamsE)
        /*01b8*/ 	.word	0x00000000


	//----- nvinfo : EIATTR_MIN_STACK_SIZE
	.align		4
.L_84:
        /*01bc*/ 	.byte	0x04, 0x12
        /*01be*/ 	.short	(.L_86 - .L_85)
	.align		4
.L_85:
        /*01c0*/ 	.word	index@(_ZN7cutlass13device_kernelIN5flash19enable_sm80_to_sm89INS1_16FlashAttnFwdSm80INS1_25CollectiveMainloopFwdSm80ILi8ELi1ELb1EN4cute5tupleIJNS5_1CILi128EEES8_S8_EEELi128ENS_10bfloat16_tEfNS_4arch4Sm80ELb0ELb0ELb1ELb1ELb1ELb0ELb1ELb0EEENS1_21CollectiveEpilogueFwdIS9_NS6_IJNS7_ILi1EEESF_SF_EEESA_SC_Li256ELb1ELb1ELb0ELb0EEENS1_19SingleTileSchedulerILb1ELb0ELb1ELi128EEEEEEEEEvNT_6ParamsE)
        /*01c4*/ 	.word	0x00000000


	//----- nvinfo : EIATTR_MIN_STACK_SIZE
	.align		4
.L_86:
        /*01c8*/ 	.byte	0x04, 0x12
        /*01ca*/ 	.short	(.L_88 - .L_87)
	.align		4
.L_87:
        /*01cc*/ 	.word	index@(_ZN7cutlass13device_kernelIN5flash19enable_sm80_to_sm89INS1_16FlashAttnFwdSm80INS1_25CollectiveMainloopFwdSm80ILi8ELi1ELb1EN4cute5tupleIJNS5_1CILi128EEES8_S8_EEELi128ENS_10bfloat16_tEfNS_4arch4Sm80ELb0ELb0ELb1ELb1ELb1ELb1ELb1ELb0EEENS1_21CollectiveEpilogueFwdIS9_NS6_IJNS7_ILi1EEESF_SF_EEESA_SC_Li256ELb1ELb1ELb0ELb0EEENS1_19SingleTileSchedulerILb1ELb0ELb1ELi128EEEEEEEEEvNT_6ParamsE)
        /*01d0*/ 	.word	0x00000000


	//----- nvinfo : EIATTR_MIN_STACK_SIZE
	.align		4
.L_88:
        /*01d4*/ 	.byte	0x04, 0x12
        /*01d6*/ 	.short	(.L_90 - .L_89)
	.align		4
.L_89:
        /*01d8*/ 	.word	index@(_ZN7cutlass13device_kernelIN5flash19enable_sm80_to_sm89INS1_16FlashAttnFwdSm80INS1_25CollectiveMainloopFwdSm80ILi8ELi1ELb1EN4cute5tupleIJNS5_1CILi128EEENS7_ILi96EEES8_EEELi128ENS_10bfloat16_tEfNS_4arch4Sm80ELb0ELb1ELb1ELb0ELb1ELb0ELb1ELb0EEENS1_21CollectiveEpilogueFwdINS6_IJS8_S8_S9_EEENS6_IJNS7_ILi1EEESH_SH_EEESB_SD_Li256ELb0ELb1ELb0ELb0EEENS1_19SingleTileSchedulerILb0ELb0ELb1ELi128EEEEEEEEEvNT_6ParamsE)
        /*01dc*/ 	.word	0x00000000


	//----- nvinfo : EIATTR_MIN_STACK_SIZE
	.align		4
.L_90:
        /*01e0*/ 	.byte	0x04, 0x12
        /*01e2*/ 	.short	(.L_92 - .L_91)
	.align		4
.L_91:
        /*01e4*/ 	.word	index@(_ZN7cutlass13device_kernelIN5flash19enable_sm80_to_sm89INS1_16FlashAttnFwdSm80INS1_25CollectiveMainloopFwdSm80ILi8ELi1ELb1EN4cute5tupleIJNS5_1CILi128EEENS7_ILi96EEES8_EEELi128ENS_10bfloat16_tEfNS_4arch4Sm80ELb0ELb1ELb1ELb1ELb1ELb0ELb1ELb0EEENS1_21CollectiveEpilogueFwdINS6_IJS8_S8_S9_EEENS6_IJNS7_ILi1EEESH_SH_EEESB_SD_Li256ELb1ELb1ELb0ELb0EEENS1_19SingleTileSchedulerILb1ELb0ELb1ELi128EEEEEEEEEvNT_6ParamsE)
        /*01e8*/ 	.word	0x00000000


	//----- nvinfo : EIATTR_MIN_STACK_SIZE
	.align		4
.L_92:
        /*01ec*/ 	.byte	0x04, 0x12
        /*01ee*/ 	.short	(.L_94 - .L_93)
	.align		4
.L_93:
        /*01f0*/ 	.word	index@(_ZN7cutlass13device_kernelIN5flash19enable_sm80_to_sm89INS1_16FlashAttnFwdSm80INS1_25CollectiveMainloopFwdSm80ILi8ELi1ELb1EN4cute5tupleIJNS5_1CILi128EEENS7_ILi96EEES8_EEELi128ENS_10bfloat16_tEfNS_4arch4Sm80ELb0ELb1ELb1ELb1ELb1ELb1ELb1ELb0EEENS1_21CollectiveEpilogueFwdINS6_IJS8_S8_S9_EEENS6_IJNS7_ILi1EEESH_SH_EEESB_SD_Li256ELb1ELb1ELb0ELb0EEENS1_19SingleTileSchedulerILb1ELb0ELb1ELi128EEEEEEEEEvNT_6ParamsE)
        /*01f4*/ 	.word	0x00000000


	//----- nvinfo : EIATTR_MIN_STACK_SIZE
	.align		4
.L_94:
        /*01f8*/ 	.byte	0x04, 0x12
        /*01fa*/ 	.short	(.L_96 - .L_95)
	.align		4
.L_95:
        /*01fc*/ 	.word	index@(_ZN7cutlass13device_kernelIN5flash19enable_sm80_to_sm89INS1_16FlashAttnFwdSm80INS1_25CollectiveMainloopFwdSm80ILi8ELi1ELb1EN4cute5tupleIJNS5_1CILi128EEES8_S8_EEELi128ENS_10bfloat16_tEfNS_4arch4Sm80ELb1ELb0ELb1ELb0ELb1ELb0ELb1ELb0EEENS1_21CollectiveEpilogueFwdIS9_NS6_IJNS7_ILi1EEESF_SF_EEESA_SC_Li256ELb0ELb1ELb0ELb0EEENS1_30DynamicPersistentTileSchedulerILi256ELi256ELb0ELb1ELb0EEEEEEEEEvNT_6ParamsE)
        /*0200*/ 	.word	0x00000000


	//----- nvinfo : EIATTR_MIN_STACK_SIZE
	.align		4
.L_96:
        /*0204*/ 	.byte	0x04, 0x12
        /*0206*/ 	.short	(.L_98 - .L_97)
	.align		4
.L_97:
        /*0208*/ 	.word	index@(_ZN7cutlass13device_kernelIN5flash19enable_sm80_to_sm89INS1_16FlashAttnFwdSm80INS1_25CollectiveMainloopFwdSm80ILi8ELi1ELb1EN4cute5tupleIJNS5_1CILi128EEES8_S8_EEELi128ENS_10bfloat16_tEfNS_4arch4Sm80ELb1ELb0ELb1ELb1ELb1ELb0ELb1ELb0EEENS1_21CollectiveEpilogueFwdIS9_NS6_IJNS7_ILi1EEESF_SF_EEESA_SC_Li256ELb1ELb1ELb0ELb0EEENS1_19SingleTileSchedulerILb1ELb0ELb1ELi128EEEEEEEEEvNT_6ParamsE)
        /*020c*/ 	.word	0x00000000


	//----- nvinfo : EIATTR_MIN_STACK_SIZE
	.align		4
.L_98:
        /*0210*/ 	.byte	0x04, 0x12
        /*0212*/ 	.short	(.L_100 - .L_99)
	.align		4
.L_99:
        /*0214*/ 	.word	index@(_ZN7cutlass13device_kernelIN5flash19enable_sm80_to_sm89INS1_16FlashAttnFwdSm80INS1_25CollectiveMainloopFwdSm80ILi8ELi1ELb1EN4cute5tupleIJNS5_1CILi128EEES8_S8_EEELi128ENS_10bfloat16_tEfNS_4arch4Sm80ELb1ELb0ELb1ELb1ELb1ELb1ELb1ELb0EEENS1_21CollectiveEpilogueFwdIS9_NS6_IJNS7_ILi1EEESF_SF_EEESA_SC_Li256ELb1ELb1ELb0ELb0EEENS1_19SingleTileSchedulerILb1ELb0ELb1ELi128EEEEEEEEEvNT_6ParamsE)
        /*0218*/ 	.word	0x00000000


	//----- nvinfo : EIATTR_MIN_STACK_SIZE
	.align		4
.L_100:
        /*021c*/ 	.byte	0x04, 0x12
        /*021e*/ 	.short	(.L_102 - .L_101)
	.align		4
.L_101:
        /*0220*/ 	.word	index@(_ZN7cutlass13device_kernelIN5flash19enable_sm80_to_sm89INS1_16FlashAttnFwdSm80INS1_25CollectiveMainloopFwdSm80ILi4ELi1ELb0EN4cute5tupleIJNS5_1CILi128EEENS7_ILi64EEES8_EEELi128ENS_10bfloat16_tEfNS_4arch4Sm80ELb0ELb0ELb1ELb0ELb1ELb0ELb1ELb0EEENS1_21CollectiveEpilogueFwdINS6_IJS8_S8_S9_EEENS6_IJNS7_ILi1EEESH_SH_EEESB_SD_Li128ELb0ELb1ELb0ELb0EEENS1_19SingleTileSchedulerILb0ELb0ELb1ELi128EEEEEEEEEvNT_6ParamsE)
        /*0224*/ 	.word	0x00000000


	//----- nvinfo : EIATTR_MIN_STACK_SIZE
	.align		4
.L_102:
        /*0228*/ 	.byte	0x04, 0x12
        /*022a*/ 	.short	(.L_104 - .L_103)
	.align		4
.L_103:
        /*022c*/ 	.word	index@(_ZN7cutlass13device_kernelIN5flash19enable_sm80_to_sm89INS1_16FlashAttnFwdSm80INS1_25CollectiveMainloopFwdSm80ILi4ELi1ELb0EN4cute5tupleIJNS5_1CILi128EEENS7_ILi64EEES8_EEELi128ENS_10bfloat16_tEfNS_4arch4Sm80ELb0ELb0ELb1ELb1ELb1ELb0ELb1ELb0EEENS1_21CollectiveEpilogueFwdINS6_IJS8_S8_S9_EEENS6_IJNS7_ILi1EEESH_SH_EEESB_SD_Li128ELb1ELb1ELb0ELb0EEENS1_19SingleTileSchedulerILb1ELb0ELb1ELi128EEEEEEEEEvNT_6ParamsE)
        /*0230*/ 	.word	0x00000000


	//----- nvinfo : EIATTR_MIN_STACK_SIZE
	.align		4
.L_104:
        /*0234*/ 	.byte	0x04, 0x12
        /*0236*/ 	.short	(.L_106 - .L_105)
	.align		4
.L_105:
        /*0238*/ 	.word	index@(_ZN7cutlass13device_kernelIN5flash19enable_sm80_to_sm89INS1_16FlashAttnFwdSm80INS1_25CollectiveMainloopFwdSm80ILi4ELi1ELb0EN4cute5tupleIJNS5_1CILi128EEENS7_ILi64EEES8_EEELi128ENS_10bfloat16_tEfNS_4arch4Sm80ELb0ELb0ELb1ELb1ELb1ELb1ELb1ELb0EEENS1_21CollectiveEpilogueFwdINS6_IJS8_S8_S9_EEENS6_IJNS7_ILi1EEESH_SH_EEESB_SD_Li128ELb1ELb1ELb0ELb0EEENS1_19SingleTileSchedulerILb1ELb0ELb1ELi128EEEEEEEEEvNT_6ParamsE)
        /*023c*/ 	.word	0x00000000


	//----- nvinfo : EIATTR_MIN_STACK_SIZE
	.align		4
.L_106:
        /*0240*/ 	.byte	0x04, 0x12
        /*0242*/ 	.short	(.L_108 - .L_107)
	.align		4
.L_107:
        /*0244*/ 	.word	index@(_ZN7cutlass13device_kernelIN5flash19enable_sm80_to_sm89INS1_16FlashAttnFwdSm80INS1_25CollectiveMainloopFwdSm80ILi4ELi1ELb0EN4cute5tupleIJNS5_1CILi128EEENS7_ILi48EEES8_EEELi128ENS_10bfloat16_tEfNS_4arch4Sm80ELb0ELb1ELb1ELb0ELb1ELb0ELb1ELb0EEENS1_21CollectiveEpilogueFwdINS6_IJS8_S8_S9_EEENS6_IJNS7_ILi1EEESH_SH_EEESB_SD_Li128ELb0ELb1ELb0ELb0EEENS1_19SingleTileSchedulerILb0ELb0ELb1ELi128EEEEEEEEEvNT_6ParamsE)
        /*0248*/ 	.word	0x00000000


	//----- nvinfo : EIATTR_MIN_STACK_SIZE
	.align		4
.L_108:
        /*024c*/ 	.byte	0x04, 0x12
        /*024e*/ 	.short	(.L_110 - .L_109)
	.align		4
.L_109:
        /*0250*/ 	.word	index@(_ZN7cutlass13device_kernelIN5flash19enable_sm80_to_sm89INS1_16FlashAttnFwdSm80INS1_25CollectiveMainloopFwdSm80ILi4ELi1ELb0EN4cute5tupleIJNS5_1CILi128EEENS7_ILi48EEES8_EEELi128ENS_10bfloat16_tEfNS_4arch4Sm80ELb0ELb1ELb1ELb1ELb1ELb0ELb1ELb0EEENS1_21CollectiveEpilogueFwdINS6_IJS8_S8_S9_EEENS6_IJNS7_ILi1EEESH_SH_EEESB_SD_Li128ELb1ELb1ELb0ELb0EEENS1_19SingleTileSchedulerILb1ELb0ELb1ELi128EEEEEEEEEvNT_6ParamsE)
        /*0254*/ 	.word	0x00000000


	//----- nvinfo : EIATTR_MIN_STACK_SIZE
	.align		4
.L_110:
        /*0258*/ 	.byte	0x04, 0x12
        /*025a*/ 	.short	(.L_112 - .L_111)
	.align		4
.L_111:
        /*025c*/ 	.word	index@(_ZN7cutlass13device_kernelIN5flash19enable_sm80_to_sm89INS1_16FlashAttnFwdSm80INS1_25CollectiveMainloopFwdSm80ILi4ELi1ELb0EN4cute5tupleIJNS5_1CILi128EEENS7_ILi48EEES8_EEELi128ENS_10bfloat16_tEfNS_4arch4Sm80ELb0ELb1ELb1ELb1ELb1ELb1ELb1ELb0EEENS1_21CollectiveEpilogueFwdINS6_IJS8_S8_S9_EEENS6_IJNS7_ILi1EEESH_SH_EEESB_SD_Li128ELb1ELb1ELb0ELb0EEENS1_19SingleTileSchedulerILb1ELb0ELb1ELi128EEEEEEEEEvNT_6ParamsE)
        /*0260*/ 	.word	0x00000000


	//----- nvinfo : EIATTR_MIN_STACK_SIZE
	.align		4
.L_112:
        /*0264*/ 	.byte	0x04, 0x12
        /*0266*/ 	.short	(.L_114 - .L_113)
	.align		4
.L_113:
        /*0268*/ 	.word	index@(_ZN7cutlass13device_kernelIN5flash19enable_sm80_to_sm89INS1_16FlashAttnFwdSm80INS1_25CollectiveMainloopFwdSm80ILi4ELi1ELb0EN4cute5tupleIJNS5_1CILi128EEENS7_ILi64EEES8_EEELi128ENS_10bfloat16_tEfNS_4arch4Sm80ELb1ELb0ELb1ELb0ELb1ELb0ELb1ELb0EEENS1_21CollectiveEpilogueFwdINS6_IJS8_S8_S9_EEENS6_IJNS7_ILi1EEESH_SH_EEESB_SD_Li128ELb0ELb1ELb0ELb0EEENS1_30DynamicPersistentTileSchedulerILi128ELi128ELb0ELb1ELb0EEEEEEEEEvNT_6ParamsE)
        /*026c*/ 	.word	0x00000000


	//----- nvinfo : EIATTR_MIN_STACK_SIZE
	.align		4
.L_114:
        /*0270*/ 	.byte	0x04, 0x12
        /*0272*/ 	.short	(.L_116 - .L_115)
	.align		4
.L_115:
        /*0274*/ 	.word	index@(_ZN7cutlass13device_kernelIN5flash19enable_sm80_to_sm89INS1_16FlashAttnFwdSm80INS1_25CollectiveMainloopFwdSm80ILi4ELi1ELb0EN4cute5tupleIJNS5_1CILi128EEENS7_ILi64EEES8_EEELi128ENS_10bfloat16_tEfNS_4arch4Sm80ELb1ELb0ELb1ELb1ELb1ELb0ELb1ELb0EEENS1_21CollectiveEpilogueFwdINS6_IJS8_S8_S9_EEENS6_IJNS7_ILi1EEESH_SH_EEESB_SD_Li128ELb1ELb1ELb0ELb0EEENS1_19SingleTileSchedulerILb1ELb0ELb1ELi128EEEEEEEEEvNT_6ParamsE)
        /*0278*/ 	.word	0x00000000


	//----- nvinfo : EIATTR_MIN_STACK_SIZE
	.align		4
.L_116:
        /*027c*/ 	.byte	0x04, 0x12
        /*027e*/ 	.short	(.L_118 - .L_117)
	.align		4
.L_117:
        /*0280*/ 	.word	index@(_ZN7cutlass13device_kernelIN5flash19enable_sm80_to_sm89INS1_16FlashAttnFwdSm80INS1_25CollectiveMainloopFwdSm80ILi4ELi1ELb0EN4cute5tupleIJNS5_1CILi128EEENS7_ILi64EEES8_EEELi128ENS_10bfloat16_tEfNS_4arch4Sm80ELb1ELb0ELb1ELb1ELb1ELb1ELb1ELb0EEENS1_21CollectiveEpilogueFwdINS6_IJS8_S8_S9_EEENS6_IJNS7_ILi1EEESH_SH_EEESB_SD_Li128ELb1ELb1ELb0ELb0EEENS1_19SingleTileSchedulerILb1ELb0ELb1ELi128EEEEEEEEEvNT_6ParamsE)
        /*0284*/ 	.word	0x00000000
.L_118:


//--------------------- .nv.compat                --------------------------
	.section	.nv.compat,"",@"SHT_CUDA_COMPAT_INFO"
	.align	4
        /*0000*/ 	.byte	0x02, 0x09, 0x01, 0x00, 0x02, 0x02, 0x01, 0x00, 0x02, 0x05, 0x05, 0x00, 0x03, 0x07, 0x01, 0x01
        /*0010*/ 	.byte	0x02, 0x03, 0x00, 0x00, 0x02, 0x06, 0x01, 0x00, 0x04, 0x0b, 0x08, 0x00, 0x00, 0x00, 0x00, 0x00
        /*0020*/ 	.byte	0x00, 0x00, 0x00, 0x00


//--------------------- .nv.info._ZN7cutlass13device_kernelIN5flash19enable_sm80_to_sm89INS1_16FlashAttnFwdSm80INS1_25CollectiveMainloopFwdSm80ILi8ELi1ELb1EN4cute5tupleIJNS5_1CILi128EEES8_S8_EEELi128ENS_10bfloat16_tEfNS_4arch4Sm80ELb0ELb0ELb1ELb0ELb1ELb0ELb1ELb0EEENS1_21CollectiveEpilogueFwdIS9_NS6_IJNS7_ILi1EEESF_SF_EEESA_SC_Li256ELb0ELb1ELb0ELb0EEENS1_19SingleTileSchedulerILb0ELb0ELb1ELi128EEEEEEEEEvNT_6ParamsE --------------------------
	.section	.nv.info._ZN7cutlass13device_kernelIN5flash19enable_sm80_to_sm89INS1_16FlashAttnFwdSm80INS1_25CollectiveMainloopFwdSm80ILi8ELi1ELb1EN4cute5tupleIJNS5_1CILi128EEES8_S8_EEELi128ENS_10bfloat16_tEfNS_4arch4Sm80ELb0ELb0ELb1ELb0ELb1ELb0ELb1ELb0EEENS1_21CollectiveEpilogueFwdIS9_NS6_IJNS7_ILi1EEESF_SF_EEESA_SC_Li256ELb0ELb1ELb0ELb0EEENS1_19SingleTileSchedulerILb0ELb0ELb1ELi128EEEEEEEEEvNT_6ParamsE,"",@"SHT_CUDA_INFO"
	.sectionflags	@""
	.align	4


	//----- nvinfo : EIATTR_CUDA_API_VERSION
	.align		4
        /*0000*/ 	.byte	0x04, 0x37
        /*0002*/ 	.short	(.L_120 - .L_119)
.L_119:
        /*0004*/ 	.word	0x00000082


	//----- nvinfo : EIATTR_KPARAM_INFO
	.align		4
.L_120:
        /*0008*/ 	.byte	0x04, 0x17
        /*000a*/ 	.short	(.L_122 - .L_121)
.L_121:
        /*000c*/ 	.word	0x00000000
        /*0010*/ 	.short	0x0000
        /*0012*/ 	.short	0x0000
        /*0014*/ 	.byte	0x00, 0xf0, 0x61, 0x10


	//----- nvinfo : EIATTR_SPARSE_MMA_MASK
	.align		4
.L_122:
        /*0018*/ 	.byte	0x03, 0x50
        /*001a*/ 	.short	0x0000


	//----- nvinfo : EIATTR_MAXREG_COUNT
	.align		4
        /*001c*/ 	.byte	0x03, 0x1b
        /*001e*/ 	.short	0x00ff


	//----- nvinfo : EIATTR_MERCURY_ISA_VERSION
	.align		4
        /*0020*/ 	.byte	0x03, 0x5f
        /*0022*/ 	.short	0x0101


	//----- nvinfo : EIATTR_VRC_CTA_INIT_COUNT
	.align		4
        /*0024*/ 	.byte	0x02, 0x4a
	.zero		1
	.zero		1


	//----- nvinfo : EIATTR_EXIT_INSTR_OFFSETS
	.align		4
        /*0028*/ 	.byte	0x04, 0x1c
        /*002a*/ 	.short	(.L_124 - .L_123)


	//   ....[0]....
.L_123:
        /*002c*/ 	.word	0x00000010


	//----- nvinfo : EIATTR_MAX_THREADS
	.align		4
.L_124:
        /*0030*/ 	.byte	0x04, 0x05
        /*0032*/ 	.short	(.L_126 - .L_125)
.L_125:
        /*0034*/ 	.word	0x00000100
        /*0038*/ 	.word	0x00000001
        /*003c*/ 	.word	0x00000001


	//----- nvinfo : EIATTR_CBANK_PARAM_SIZE
	.align		4
.L_126:
        /*0040*/ 	.byte	0x03, 0x19
        /*0042*/ 	.short	0x0418


	//----- nvinfo : EIATTR_PARAM_CBANK
	.align		4
        /*0044*/ 	.byte	0x04, 0x0a
        /*0046*/ 	.short	(.L_128 - .L_127)
	.align		4
.L_127:
        /*0048*/ 	.word	index@(.nv.constant0._ZN7cutlass13device_kernelIN5flash19enable_sm80_to_sm89INS1_16FlashAttnFwdSm80INS1_25CollectiveMainloopFwdSm80ILi8ELi1ELb1EN4cute5tupleIJNS5_1CILi128EEES8_S8_EEELi128ENS_10bfloat16_tEfNS_4arch4Sm80ELb0ELb0ELb1ELb0ELb1ELb0ELb1ELb0EEENS1_21CollectiveEpilogueFwdIS9_NS6_IJNS7_ILi1EEESF_SF_EEESA_SC_Li256ELb0ELb1ELb0ELb0EEENS1_19SingleTileSchedulerILb0ELb0ELb1ELi128EEEEEEEEEvNT_6ParamsE)
        /*004c*/ 	.short	0x0380
        /*004e*/ 	.short	0x0418


	//----- nvinfo : EIATTR_SW_WAR
	.align		4
.L_128:
        /*0050*/ 	.byte	0x04, 0x36
        /*0052*/ 	.short	(.L_130 - .L_129)
.L_129:
        /*0054*/ 	.word	0x00000008
.L_130:


//--------------------- .nv.info._ZN7cutlass13device_kernelIN5flash19enable_sm80_to_sm89INS1_16FlashAttnFwdSm80INS1_25CollectiveMainloopFwdSm80ILi8ELi1ELb1EN4cute5tupleIJNS5_1CILi128EEES8_S8_EEELi128ENS_10bfloat16_tEfNS_4arch4Sm80ELb0ELb0ELb1ELb1ELb1ELb0ELb1ELb0EEENS1_21CollectiveEpilogueFwdIS9_NS6_IJNS7_ILi1EEESF_SF_EEESA_SC_Li256ELb1ELb1ELb0ELb0EEENS1_19SingleTileSchedulerILb1ELb0ELb1ELi128EEEEEEEEEvNT_6ParamsE --------------------------
	.section	.nv.info._ZN7cutlass13device_kernelIN5flash19enable_sm80_to_sm89INS1_16FlashAttnFwdSm80INS1_25CollectiveMainloopFwdSm80ILi8ELi1ELb1EN4cute5tupleIJNS5_1CILi128EEES8_S8_EEELi128ENS_10bfloat16_tEfNS_4arch4Sm80ELb0ELb0ELb1ELb1ELb1ELb0ELb1ELb0EEENS1_21CollectiveEpilogueFwdIS9_NS6_IJNS7_ILi1EEESF_SF_EEESA_SC_Li256ELb1ELb1ELb0ELb0EEENS1_19SingleTileSchedulerILb1ELb0ELb1ELi128EEEEEEEEEvNT_6ParamsE,"",@"SHT_CUDA_INFO"
	.sectionflags	@""
	.align	4


	//----- nvinfo : EIATTR_CUDA_API_VERSION
	.align		4
        /*0000*/ 	.byte	0x04, 0x37
        /*0002*/ 	.short	(.L_132 - .L_131)
.L_131:
        /*0004*/ 	.word	0x00000082


	//----- nvinfo : EIATTR_KPARAM_INFO
	.align		4
.L_132:
        /*0008*/ 	.byte	0x04, 0x17
        /*000a*/ 	.short	(.L_134 - .L_133)
.L_133:
        /*000c*/ 	.word	0x00000000
        /*0010*/ 	.short	0x0000
        /*0012*/ 	.short	0x0000
        /*0014*/ 	.byte	0x00, 0xf0, 0x61, 0x10


	//----- nvinfo : EIATTR_SPARSE_MMA_MASK
	.align		4
.L_134:
        /*0018*/ 	.byte	0x03, 0x50
        /*001a*/ 	.short	0x0000


	//----- nvinfo : EIATTR_MAXREG_COUNT
	.align		4
        /*001c*/ 	.byte	0x03, 0x1b
        /*001e*/ 	.short	0x00ff


	//----- nvinfo : EIATTR_MERCURY_ISA_VERSION
	.align		4
        /*0020*/ 	.byte	0x03, 0x5f
        /*0022*/ 	.short	0x0101


	//----- nvinfo : EIATTR_VRC_CTA_INIT_COUNT
	.align		4
        /*0024*/ 	.byte	0x02, 0x4a
	.zero		1
	.zero		1


	//----- nvinfo : EIATTR_EXIT_INSTR_OFFSETS
	.align		4
        /*0028*/ 	.byte	0x04, 0x1c
        /*002a*/ 	.short	(.L_136 - .L_135)


	//   ....[0]....
.L_135:
        /*002c*/ 	.word	0x00000010


	//----- nvinfo : EIATTR_MAX_THREADS
	.align		4
.L_136:
        /*0030*/ 	.byte	0x04, 0x05
        /*0032*/ 	.short	(.L_138 - .L_137)
.L_137:
        /*0034*/ 	.word	0x00000100
        /*0038*/ 	.word	0x00000001
        /*003c*/ 	.word	0x00000001


	//----- nvinfo : EIATTR_CBANK_PARAM_SIZE
	.align		4
.L_138:
        /*0040*/ 	.byte	0x03, 0x19
        /*0042*/ 	.short	0x0418


	//----- nvinfo : EIATTR_PARAM_CBANK
	.align		4
        /*0044*/ 	.byte	0x04, 0x0a
        /*0046*/ 	.short	(.L_140 - .L_139)
	.align		4
.L_139:
        /*0048*/ 	.word	index@(.nv.constant0._ZN7cutlass13device_kernelIN5flash19enable_sm80_to_sm89INS1_16FlashAttnFwdSm80INS1_25CollectiveMainloopFwdSm80ILi8ELi1ELb1EN4cute5tupleIJNS5_1CILi128EEES8_S8_EEELi128ENS_10bfloat16_tEfNS_4arch4Sm80ELb0ELb0ELb1ELb1ELb1ELb0ELb1ELb0EEENS1_21CollectiveEpilogueFwdIS9_NS6_IJNS7_ILi1EEESF_SF_EEESA_SC_Li256ELb1ELb1ELb0ELb0EEENS1_19SingleTileSchedulerILb1ELb0ELb1ELi128EEEEEEEEEvNT_6ParamsE)
        /*004c*/ 	.short	0x0380
        /*004e*/ 	.short	0x0418


	//----- nvinfo : EIATTR_SW_WAR
	.align		4
.L_140:
        /*0050*/ 	.byte	0x04, 0x36
        /*0052*/ 	.short	(.L_142 - .L_141)
.L_141:
        /*0054*/ 	.word	0x00000008
.L_142:


//--------------------- .nv.info._ZN7cutlass13device_kernelIN5flash19enable_sm80_to_sm89INS1_16FlashAttnFwdSm80INS1_25CollectiveMainloopFwdSm80ILi8ELi1ELb1EN4cute5tupleIJNS5_1CILi128EEES8_S8_EEELi128ENS_10bfloat16_tEfNS_4arch4Sm80ELb0ELb0ELb1ELb1ELb1ELb1ELb1ELb0EEENS1_21CollectiveEpilogueFwdIS9_NS6_IJNS7_ILi1EEESF_SF_EEESA_SC_Li256ELb1ELb1ELb0ELb0EEENS1_19SingleTileSchedulerILb1ELb0ELb1ELi128EEEEEEEEEvNT_6ParamsE --------------------------
	.section	.nv.info._ZN7cutlass13device_kernelIN5flash19enable_sm80_to_sm89INS1_16FlashAttnFwdSm80INS1_25CollectiveMainloopFwdSm80ILi8ELi1ELb1EN4cute5tupleIJNS5_1CILi128EEES8_S8_EEELi128ENS_10bfloat16_tEfNS_4arch4Sm80ELb0ELb0ELb1ELb1ELb1ELb1ELb1ELb0EEENS1_21CollectiveEpilogueFwdIS9_NS6_IJNS7_ILi1EEESF_SF_EEESA_SC_Li256ELb1ELb1ELb0ELb0EEENS1_19SingleTileSchedulerILb1ELb0ELb1ELi128EEEEEEEEEvNT_6ParamsE,"",@"SHT_CUDA_INFO"
	.sectionflags	@""
	.align	4


	//----- nvinfo : EIATTR_CUDA_API_VERSION
	.align		4
        /*0000*/ 	.byte	0x04, 0x37
        /*0002*/ 	.short	(.L_144 - .L_143)
.L_143:
        /*0004*/ 	.word	0x00000082


	//----- nvinfo : EIATTR_KPARAM_INFO
	.align		4
.L_144:
        /*0008*/ 	.byte	0x04, 0x17
        /*000a*/ 	.short	(.L_146 - .L_145)
.L_145:
        /*000c*/ 	.word	0x00000000
        /*0010*/ 	.short	0x0000
        /*0012*/ 	.short	0x0000
        /*0014*/ 	.byte	0x00, 0xf0, 0x61, 0x10


	//----- nvinfo : EIATTR_SPARSE_MMA_MASK
	.align		4
.L_146:
        /*0018*/ 	.byte	0x03, 0x50
        /*001a*/ 	.short	0x0000


	//----- nvinfo : EIATTR_MAXREG_COUNT
	.align		4
        /*001c*/ 	.byte	0x03, 0x1b
        /*001e*/ 	.short	0x00ff


	//----- nvinfo : EIATTR_MERCURY_ISA_VERSION
	.align		4
        /*0020*/ 	.byte	0x03, 0x5f
        /*0022*/ 	.short	0x0101


	//----- nvinfo : EIATTR_VRC_CTA_INIT_COUNT
	.align		4
        /*0024*/ 	.byte	0x02, 0x4a
	.zero		1
	.zero		1


	//----- nvinfo : EIATTR_EXIT_INSTR_OFFSETS
	.align		4
        /*0028*/ 	.byte	0x04, 0x1c
        /*002a*/ 	.short	(.L_148 - .L_147)


	//   ....[0]....
.L_147:
        /*002c*/ 	.word	0x00000010


	//----- nvinfo : EIATTR_MAX_THREADS
	.align		4
.L_148:
        /*0030*/ 	.byte	0x04, 0x05
        /*0032*/ 	.short	(.L_150 - .L_149)
.L_149:
        /*0034*/ 	.word	0x00000100
        /*0038*/ 	.word	0x00000001
        /*003c*/ 	.word	0x00000001


	//----- nvinfo : EIATTR_CBANK_PARAM_SIZE
	.align		4
.L_150:
        /*0040*/ 	.byte	0x03, 0x19
        /*0042*/ 	.short	0x0418


	//----- nvinfo : EIATTR_PARAM_CBANK
	.align		4
        /*0044*/ 	.byte	0x04, 0x0a
        /*0046*/ 	.short	(.L_152 - .L_151)
	.align		4
.L_151:
        /*0048*/ 	.word	index@(.nv.constant0._ZN7cutlass13device_kernelIN5flash19enable_sm80_to_sm89INS1_16FlashAttnFwdSm80INS1_25CollectiveMainloopFwdSm80ILi8ELi1ELb1EN4cute5tupleIJNS5_1CILi128EEES8_S8_EEELi128ENS_10bfloat16_tEfNS_4arch4Sm80ELb0ELb0ELb1ELb1ELb1ELb1ELb1ELb0EEENS1_21CollectiveEpilogueFwdIS9_NS6_IJNS7_ILi1EEESF_SF_EEESA_SC_Li256ELb1ELb1ELb0ELb0EEENS1_19SingleTileSchedulerILb1ELb0ELb1ELi128EEEEEEEEEvNT_6ParamsE)
        /*004c*/ 	.short	0x0380
        /*004e*/ 	.short	0x0418


	//----- nvinfo : EIATTR_SW_WAR
	.align		4
.L_152:
        /*0050*/ 	.byte	0x04, 0x36
        /*0052*/ 	.short	(.L_154 - .L_153)
.L_153:
        /*0054*/ 	.word	0x00000008
.L_154:


//--------------------- .nv.info._ZN7cutlass13device_kernelIN5flash19enable_sm80_to_sm89INS1_16FlashAttnFwdSm80INS1_25CollectiveMainloopFwdSm80ILi8ELi1ELb1EN4cute5tupleIJNS5_1CILi128EEENS7_ILi96EEES8_EEELi128ENS_10bfloat16_tEfNS_4arch4Sm80ELb0ELb1ELb1ELb0ELb1ELb0ELb1ELb0EEENS1_21CollectiveEpilogueFwdINS6_IJS8_S8_S9_EEENS6_IJNS7_ILi1EEESH_SH_EEESB_SD_Li256ELb0ELb1ELb0ELb0EEENS1_19SingleTileSchedulerILb0ELb0ELb1ELi128EEEEEEEEEvNT_6ParamsE --------------------------
	.section	.nv.info._ZN7cutlass13device_kernelIN5flash19enable_sm80_to_sm89INS1_16FlashAttnFwdSm80INS1_25CollectiveMainloopFwdSm80ILi8ELi1ELb1EN4cute5tupleIJNS5_1CILi128EEENS7_ILi96EEES8_EEELi128ENS_10bfloat16_tEfNS_4arch4Sm80ELb0ELb1ELb1ELb0ELb1ELb0ELb1ELb0EEENS1_21CollectiveEpilogueFwdINS6_IJS8_S8_S9_EEENS6_IJNS7_ILi1EEESH_SH_EEESB_SD_Li256ELb0ELb1ELb0ELb0EEENS1_19SingleTileSchedulerILb0ELb0ELb1ELi128EEEEEEEEEvNT_6ParamsE,"",@"SHT_CUDA_INFO"
	.sectionflags	@""
	.align	4


	//----- nvinfo : EIATTR_CUDA_API_VERSION
	.align		4
        /*0000*/ 	.byte	0x04, 0x37
        /*0002*/ 	.short	(.L_156 - .L_155)
.L_155:
        /*0004*/ 	.word	0x00000082


	//----- nvinfo : EIATTR_KPARAM_INFO
	.align		4
.L_156:
        /*0008*/ 	.byte	0x04, 0x17
        /*000a*/ 	.short	(.L_158 - .L_157)
.L_157:
        /*000c*/ 	.word	0x00000000
        /*0010*/ 	.short	0x0000
        /*0012*/ 	.short	0x0000
        /*0014*/ 	.byte	0x00, 0xf0, 0x61, 0x10


	//----- nvinfo : EIATTR_SPARSE_MMA_MASK
	.align		4
.L_158:
        /*0018*/ 	.byte	0x03, 0x50
        /*001a*/ 	.short	0x0000


	//----- nvinfo : EIATTR_MAXREG_COUNT
	.align		4
        /*001c*/ 	.byte	0x03, 0x1b
        /*001e*/ 	.short	0x00ff


	//----- nvinfo : EIATTR_MERCURY_ISA_VERSION
	.align		4
        /*0020*/ 	.byte	0x03, 0x5f
        /*0022*/ 	.short	0x0101


	//----- nvinfo : EIATTR_VRC_CTA_INIT_COUNT
	.align		4
        /*0024*/ 	.byte	0x02, 0x4a
	.zero		1
	.zero		1


	//----- nvinfo : EIATTR_EXIT_INSTR_OFFSETS
	.align		4
        /*0028*/ 	.byte	0x04, 0x1c
        /*002a*/ 	.short	(.L_160 - .L_159)


	//   ....[0]....
.L_159:
        /*002c*/ 	.word	0x00000010


	//----- nvinfo : EIATTR_MAX_THREADS
	.align		4
.L_160:
        /*0030*/ 	.byte	0x04, 0x05
        /*0032*/ 	.short	(.L_162 - .L_161)
.L_161:
        /*0034*/ 	.word	0x00000100
        /*0038*/ 	.word	0x00000001
        /*003c*/ 	.word	0x00000001


	//----- nvinfo : EIATTR_CBANK_PARAM_SIZE
	.align		4
.L_162:
        /*0040*/ 	.byte	0x03, 0x19
        /*0042*/ 	.short	0x0418


	//----- nvinfo : EIATTR_PARAM_CBANK
	.align		4
        /*0044*/ 	.byte	0x04, 0x0a
        /*0046*/ 	.short	(.L_164 - .L_163)
	.align		4
.L_163:
        /*0048*/ 	.word	index@(.nv.constant0._ZN7cutlass13device_kernelIN5flash19enable_sm80_to_sm89INS1_16FlashAttnFwdSm80INS1_25CollectiveMainloopFwdSm80ILi8ELi1ELb1EN4cute5tupleIJNS5_1CILi128EEENS7_ILi96EEES8_EEELi128ENS_10bfloat16_tEfNS_4arch4Sm80ELb0ELb1ELb1ELb0ELb1ELb0ELb1ELb0EEENS1_21CollectiveEpilogueFwdINS6_IJS8_S8_S9_EEENS6_IJNS7_ILi1EEESH_SH_EEESB_SD_Li256ELb0ELb1ELb0ELb0EEENS1_19SingleTileSchedulerILb0ELb0ELb1ELi128EEEEEEEEEvNT_6ParamsE)
        /*004c*/ 	.short	0x0380
        /*004e*/ 	.short	0x0418


	//----- nvinfo : EIATTR_SW_WAR
	.align		4
.L_164:
        /*0050*/ 	.byte	0x04, 0x36
        /*0052*/ 	.short	(.L_166 - .L_165)
.L_165:
        /*0054*/ 	.word	0x00000008
.L_166:


//--------------------- .nv.info._ZN7cutlass13device_kernelIN5flash19enable_sm80_to_sm89INS1_16FlashAttnFwdSm80INS1_25CollectiveMainloopFwdSm80ILi8ELi1ELb1EN4cute5tupleIJNS5_1CILi128EEENS7_ILi96EEES8_EEELi128ENS_10bfloat16_tEfNS_4arch4Sm80ELb0ELb1ELb1ELb1ELb1ELb0ELb1ELb0EEENS1_21CollectiveEpilogueFwdINS6_IJS8_S8_S9_EEENS6_IJNS7_ILi1EEESH_SH_EEESB_SD_Li256ELb1ELb1ELb0ELb0EEENS1_19SingleTileSchedulerILb1ELb0ELb1ELi128EEEEEEEEEvNT_6ParamsE --------------------------
	.section	.nv.info._ZN7cutlass13device_kernelIN5flash19enable_sm80_to_sm89INS1_16FlashAttnFwdSm80INS1_25CollectiveMainloopFwdSm80ILi8ELi1ELb1EN4cute5tupleIJNS5_1CILi128EEENS7_ILi96EEES8_EEELi128ENS_10bfloat16_tEfNS_4arch4Sm80ELb0ELb1ELb1ELb1ELb1ELb0ELb1ELb0EEENS1_21CollectiveEpilogueFwdINS6_IJS8_S8_S9_EEENS6_IJNS7_ILi1EEESH_SH_EEESB_SD_Li256ELb1ELb1ELb0ELb0EEENS1_19SingleTileSchedulerILb1ELb0ELb1ELi128EEEEEEEEEvNT_6ParamsE,"",@"SHT_CUDA_INFO"
	.sectionflags	@""
	.align	4


	//----- nvinfo : EIATTR_CUDA_API_VERSION
	.align		4
        /*0000*/ 	.byte	0x04, 0x37
        /*0002*/ 	.short	(.L_168 - .L_167)
.L_167:
        /*0004*/ 	.word	0x00000082


	//----- nvinfo : EIATTR_KPARAM_INFO
	.align		4
.L_168:
        /*0008*/ 	.byte	0x04, 0x17
        /*000a*/ 	.short	(.L_170 - .L_169)
.L_169:
        /*000c*/ 	.word	0x00000000
        /*0010*/ 	.short	0x0000
        /*0012*/ 	.short	0x0000
        /*0014*/ 	.byte	0x00, 0xf0, 0x61, 0x10


	//----- nvinfo : EIATTR_SPARSE_MMA_MASK
	.align		4
.L_170:
        /*0018*/ 	.byte	0x03, 0x50
        /*001a*/ 	.short	0x0000


	//----- nvinfo : EIATTR_MAXREG_COUNT
	.align		4
        /*001c*/ 	.byte	0x03, 0x1b
        /*001e*/ 	.short	0x00ff


	//----- nvinfo : EIATTR_MERCURY_ISA_VERSION
	.align		4
        /*0020*/ 	.byte	0x03, 0x5f
        /*0022*/ 	.short	0x0101


	//----- nvinfo : EIATTR_VRC_CTA_INIT_COUNT
	.align		4
        /*0024*/ 	.byte	0x02, 0x4a
	.zero		1
	.zero		1


	//----- nvinfo : EIATTR_EXIT_INSTR_OFFSETS
	.align		4
        /*0028*/ 	.byte	0x04, 0x1c
        /*002a*/ 	.short	(.L_172 - .L_171)


	//   ....[0]....
.L_171:
        /*002c*/ 	.word	0x00000010


	//----- nvinfo : EIATTR_MAX_THREADS
	.align		4
.L_172:
        /*0030*/ 	.byte	0x04, 0x05
        /*0032*/ 	.short	(.L_174 - .L_173)
.L_173:
        /*0034*/ 	.word	0x00000100
        /*0038*/ 	.word	0x00000001
        /*003c*/ 	.word	0x00000001


	//----- nvinfo : EIATTR_CBANK_PARAM_SIZE
	.align		4
.L_174:
        /*0040*/ 	.byte	0x03, 0x19
        /*0042*/ 	.short	0x0418


	//----- nvinfo : EIATTR_PARAM_CBANK
	.align		4
        /*0044*/ 	.byte	0x04, 0x0a
        /*0046*/ 	.short	(.L_176 - .L_175)
	.align		4
.L_175:
        /*0048*/ 	.word	index@(.nv.constant0._ZN7cutlass13device_kernelIN5flash19enable_sm80_to_sm89INS1_16FlashAttnFwdSm80INS1_25CollectiveMainloopFwdSm80ILi8ELi1ELb1EN4cute5tupleIJNS5_1CILi128EEENS7_ILi96EEES8_EEELi128ENS_10bfloat16_tEfNS_4arch4Sm80ELb0ELb1ELb1ELb1ELb1ELb0ELb1ELb0EEENS1_21CollectiveEpilogueFwdINS6_IJS8_S8_S9_EEENS6_IJNS7_ILi1EEESH_SH_EEESB_SD_Li256ELb1ELb1ELb0ELb0EEENS1_19SingleTileSchedulerILb1ELb0ELb1ELi128EEEEEEEEEvNT_6ParamsE)
        /*004c*/ 	.short	0x0380
        /*004e*/ 	.short	0x0418


	//----- nvinfo : EIATTR_SW_WAR
	.align		4
.L_176:
        /*0050*/ 	.byte	0x04, 0x36
        /*0052*/ 	.short	(.L_178 - .L_177)
.L_177:
        /*0054*/ 	.word	0x00000008
.L_178:


//--------------------- .nv.info._ZN7cutlass13device_kernelIN5flash19enable_sm80_to_sm89INS1_16FlashAttnFwdSm80INS1_25CollectiveMainloopFwdSm80ILi8ELi1ELb1EN4cute5tupleIJNS5_1CILi128EEENS7_ILi96EEES8_EEELi128ENS_10bfloat16_tEfNS_4arch4Sm80ELb0ELb1ELb1ELb1ELb1ELb1ELb1ELb0EEENS1_21CollectiveEpilogueFwdINS6_IJS8_S8_S9_EEENS6_IJNS7_ILi1EEESH_SH_EEESB_SD_Li256ELb1ELb1ELb0ELb0EEENS1_19SingleTileSchedulerILb1ELb0ELb1ELi128EEEEEEEEEvNT_6ParamsE --------------------------
	.section	.nv.info._ZN7cutlass13device_kernelIN5flash19enable_sm80_to_sm89INS1_16FlashAttnFwdSm80INS1_25CollectiveMainloopFwdSm80ILi8ELi1ELb1EN4cute5tupleIJNS5_1CILi128EEENS7_ILi96EEES8_EEELi128ENS_10bfloat16_tEfNS_4arch4Sm80ELb0ELb1ELb1ELb1ELb1ELb1ELb1ELb0EEENS1_21CollectiveEpilogueFwdINS6_IJS8_S8_S9_EEENS6_IJNS7_ILi1EEESH_SH_EEESB_SD_Li256ELb1ELb1ELb0ELb0EEENS1_19SingleTileSchedulerILb1ELb0ELb1ELi128EEEEEEEEEvNT_6ParamsE,"",@"SHT_CUDA_INFO"
	.sectionflags	@""
	.align	4


	//----- nvinfo : EIATTR_CUDA_API_VERSION
	.align		4
        /*0000*/ 	.byte	0x04, 0x37
        /*0002*/ 	.short	(.L_180 - .L_179)
.L_179:
        /*0004*/ 	.word	0x00000082


	//----- nvinfo : EIATTR_KPARAM_INFO
	.align		4
.L_180:
        /*0008*/ 	.byte	0x04, 0x17
        /*000a*/ 	.short	(.L_182 - .L_181)
.L_181:
        /*000c*/ 	.word	0x00000000
        /*0010*/ 	.short	0x0000
        /*0012*/ 	.short	0x0000
        /*0014*/ 	.byte	0x00, 0xf0, 0x61, 0x10


	//----- nvinfo : EIATTR_SPARSE_MMA_MASK
	.align		4
.L_182:
        /*0018*/ 	.byte	0x03, 0x50
        /*001a*/ 	.short	0x0000


	//----- nvinfo : EIATTR_MAXREG_COUNT
	.align		4
        /*001c*/ 	.byte	0x03, 0x1b
        /*001e*/ 	.short	0x00ff


	//----- nvinfo : EIATTR_MERCURY_ISA_VERSION
	.align		4
        /*0020*/ 	.byte	0x03, 0x5f
        /*0022*/ 	.short	0x0101


	//----- nvinfo : EIATTR_VRC_CTA_INIT_COUNT
	.align		4
        /*0024*/ 	.byte	0x02, 0x4a
	.zero		1
	.zero		1


	//----- nvinfo : EIATTR_EXIT_INSTR_OFFSETS
	.align		4
        /*0028*/ 	.byte	0x04, 0x1c
        /*002a*/ 	.short	(.L_184 - .L_183)


	//   ....[0]....
.L_183:
        /*002c*/ 	.word	0x00000010


	//----- nvinfo : EIATTR_MAX_THREADS
	.align		4
.L_184:
        /*0030*/ 	.byte	0x04, 0x05
        /*0032*/ 	.short	(.L_186 - .L_185)
.L_185:
        /*0034*/ 	.word	0x00000100
        /*0038*/ 	.word	0x00000001
        /*003c*/ 	.word	0x00000001


	//----- nvinfo : EIATTR_CBANK_PARAM_SIZE
	.align		4
.L_186:
        /*0040*/ 	.byte	0x03, 0x19
        /*0042*/ 	.short	0x0418


	//----- nvinfo : EIATTR_PARAM_CBANK
	.align		4
        /*0044*/ 	.byte	0x04, 0x0a
        /*0046*/ 	.short	(.L_188 - .L_187)
	.align		4
.L_187:
        /*0048*/ 	.word	index@(.nv.constant0._ZN7cutlass13device_kernelIN5flash19enable_sm80_to_sm89INS1_16FlashAttnFwdSm80INS1_25CollectiveMainloopFwdSm80ILi8ELi1ELb1EN4cute5tupleIJNS5_1CILi128EEENS7_ILi96EEES8_EEELi128ENS_10bfloat16_tEfNS_4arch4Sm80ELb0ELb1ELb1ELb1ELb1ELb1ELb1ELb0EEENS1_21CollectiveEpilogueFwdINS6_IJS8_S8_S9_EEENS6_IJNS7_ILi1EEESH_SH_EEESB_SD_Li256ELb1ELb1ELb0ELb0EEENS1_19SingleTileSchedulerILb1ELb0ELb1ELi128EEEEEEEEEvNT_6ParamsE)
        /*004c*/ 	.short	0x0380
        /*004e*/ 	.short	0x0418


	//----- nvinfo : EIATTR_SW_WAR
	.align		4
.L_188:
        /*0050*/ 	.byte	0x04, 0x36
        /*0052*/ 	.short	(.L_190 - .L_189)
.L_189:
        /*0054*/ 	.word	0x00000008
.L_190:


//--------------------- .nv.info._ZN7cutlass13device_kernelIN5flash19enable_sm80_to_sm89INS1_16FlashAttnFwdSm80INS1_25CollectiveMainloopFwdSm80ILi8ELi1ELb1EN4cute5tupleIJNS5_1CILi128EEES8_S8_EEELi128ENS_10bfloat16_tEfNS_4arch4Sm80ELb1ELb0ELb1ELb0ELb1ELb0ELb1ELb0EEENS1_21CollectiveEpilogueFwdIS9_NS6_IJNS7_ILi1EEESF_SF_EEESA_SC_Li256ELb0ELb1ELb0ELb0EEENS1_30DynamicPersistentTileSchedulerILi256ELi256ELb0ELb1ELb0EEEEEEEEEvNT_6ParamsE --------------------------
	.section	.nv.info._ZN7cutlass13device_kernelIN5flash19enable_sm80_to_sm89INS1_16FlashAttnFwdSm80INS1_25CollectiveMainloopFwdSm80ILi8ELi1ELb1EN4cute5tupleIJNS5_1CILi128EEES8_S8_EEELi128ENS_10bfloat16_tEfNS_4arch4Sm80ELb1ELb0ELb1ELb0ELb1ELb0ELb1ELb0EEENS1_21CollectiveEpilogueFwdIS9_NS6_IJNS7_ILi1EEESF_SF_EEESA_SC_Li256ELb0ELb1ELb0ELb0EEENS1_30DynamicPersistentTileSchedulerILi256ELi256ELb0ELb1ELb0EEEEEEEEEvNT_6ParamsE,"",@"SHT_CUDA_INFO"
	.sectionflags	@""
	.align	4


	//----- nvinfo : EIATTR_CUDA_API_VERSION
	.align		4
        /*0000*/ 	.byte	0x04, 0x37
        /*0002*/ 	.short	(.L_192 - .L_191)
.L_191:
        /*0004*/ 	.word	0x00000082


	//----- nvinfo : EIATTR_KPARAM_INFO
	.align		4
.L_192:
        /*0008*/ 	.byte	0x04, 0x17
        /*000a*/ 	.short	(.L_194 - .L_193)
.L_193:
        /*000c*/ 	.word	0x00000000
        /*0010*/ 	.short	0x0000
        /*0012*/ 	.short	0x0000
        /*0014*/ 	.byte	0x00, 0xf0, 0xa1, 0x10


	//----- nvinfo : EIATTR_SPARSE_MMA_MASK
	.align		4
.L_194:
        /*0018*/ 	.byte	0x03, 0x50
        /*001a*/ 	.short	0x0000


	//----- nvinfo : EIATTR_MAXREG_COUNT
	.align		4
        /*001c*/ 	.byte	0x03, 0x1b
        /*001e*/ 	.short	0x00ff


	//----- nvinfo : EIATTR_MERCURY_ISA_VERSION
	.align		4
        /*0020*/ 	.byte	0x03, 0x5f
        /*0022*/ 	.short	0x0101


	//----- nvinfo : EIATTR_VRC_CTA_INIT_COUNT
	.align		4
        /*0024*/ 	.byte	0x02, 0x4a
	.zero		1
	.zero		1


	//----- nvinfo : EIATTR_EXIT_INSTR_OFFSETS
	.align		4
        /*0028*/ 	.byte	0x04, 0x1c
        /*002a*/ 	.short	(.L_196 - .L_195)


	//   ....[0]....
.L_195:
        /*002c*/ 	.word	0x00000010


	//----- nvinfo : EIATTR_MAX_THREADS
	.align		4
.L_196:
        /*0030*/ 	.byte	0x04, 0x05
        /*0032*/ 	.short	(.L_198 - .L_197)
.L_197:
        /*0034*/ 	.word	0x00000100
        /*0038*/ 	.word	0x00000001
        /*003c*/ 	.word	0x00000001


	//----- nvinfo : EIATTR_CBANK_PARAM_SIZE
	.align		4
.L_198:
        /*0040*/ 	.byte	0x03, 0x19
        /*0042*/ 	.short	0x0428


	//----- nvinfo : EIATTR_PARAM_CBANK
	.align		4
        /*0044*/ 	.byte	0x04, 0x0a
        /*0046*/ 	.short	(.L_200 - .L_199)
	.align		4
.L_199:
        /*0048*/ 	.word	index@(.nv.constant0._ZN7cutlass13device_kernelIN5flash19enable_sm80_to_sm89INS1_16FlashAttnFwdSm80INS1_25CollectiveMainloopFwdSm80ILi8ELi1ELb1EN4cute5tupleIJNS5_1CILi128EEES8_S8_EEELi128ENS_10bfloat16_tEfNS_4arch4Sm80ELb1ELb0ELb1ELb0ELb1ELb0ELb1ELb0EEENS1_21CollectiveEpilogueFwdIS9_NS6_IJNS7_ILi1EEESF_SF_EEESA_SC_Li256ELb0ELb1ELb0ELb0EEENS1_30DynamicPersistentTileSchedulerILi256ELi256ELb0ELb1ELb0EEEEEEEEEvNT_6ParamsE)
        /*004c*/ 	.short	0x0380
        /*004e*/ 	.short	0x0428


	//----- nvinfo : EIATTR_SW_WAR
	.align		4
.L_200:
        /*0050*/ 	.byte	0x04, 0x36
        /*0052*/ 	.short	(.L_202 - .L_201)
.L_201:
        /*0054*/ 	.word	0x00000008
.L_202:


//--------------------- .nv.info._ZN7cutlass13device_kernelIN5flash19enable_sm80_to_sm89INS1_16FlashAttnFwdSm80INS1_25CollectiveMainloopFwdSm80ILi8ELi1ELb1EN4cute5tupleIJNS5_1CILi128EEES8_S8_EEELi128ENS_10bfloat16_tEfNS_4arch4Sm80ELb1ELb0ELb1ELb1ELb1ELb0ELb1ELb0EEENS1_21CollectiveEpilogueFwdIS9_NS6_IJNS7_ILi1EEESF_SF_EEESA_SC_Li256ELb1ELb1ELb0ELb0EEENS1_19SingleTileSchedulerILb1ELb0ELb1ELi128EEEEEEEEEvNT_6ParamsE --------------------------
	.section	.nv.info._ZN7cutlass13device_kernelIN5flash19enable_sm80_to_sm89INS1_16FlashAttnFwdSm80INS1_25CollectiveMainloopFwdSm80ILi8ELi1ELb1EN4cute5tupleIJNS5_1CILi128EEES8_S8_EEELi128ENS_10bfloat16_tEfNS_4arch4Sm80ELb1ELb0ELb1ELb1ELb1ELb0ELb1ELb0EEENS1_21CollectiveEpilogueFwdIS9_NS6_IJNS7_ILi1EEESF_SF_EEESA_SC_Li256ELb1ELb1ELb0ELb0EEENS1_19SingleTileSchedulerILb1ELb0ELb1ELi128EEEEEEEEEvNT_6ParamsE,"",@"SHT_CUDA_INFO"
	.sectionflags	@""
	.align	4


	//----- nvinfo : EIATTR_CUDA_API_VERSION
	.align		4
        /*0000*/ 	.byte	0x04, 0x37
        /*0002*/ 	.short	(.L_204 - .L_203)
.L_203:
        /*0004*/ 	.word	0x00000082


	//----- nvinfo : EIATTR_KPARAM_INFO
	.align		4
.L_204:
        /*0008*/ 	.byte	0x04, 0x17
        /*000a*/ 	.short	(.L_206 - .L_205)
.L_205:
        /*000c*/ 	.word	0x00000000
        /*0010*/ 	.short	0x0000
        /*0012*/ 	.short	0x0000
        /*0014*/ 	.byte	0x00, 0xf0, 0x61, 0x10


	//----- nvinfo : EIATTR_SPARSE_MMA_MASK
	.align		4
.L_206:
        /*0018*/ 	.byte	0x03, 0x50
        /*001a*/ 	.short	0x0000


	//----- nvinfo : EIATTR_MAXREG_COUNT
	.align		4
        /*001c*/ 	.byte	0x03, 0x1b
        /*001e*/ 	.short	0x00ff


	//----- nvinfo : EIATTR_MERCURY_ISA_VERSION
	.align		4
        /*0020*/ 	.byte	0x03, 0x5f
        /*0022*/ 	.short	0x0101


	//----- nvinfo : EIATTR_VRC_CTA_INIT_COUNT
	.align		4
        /*0024*/ 	.byte	0x02, 0x4a
	.zero		1
	.zero		1


	//----- nvinfo : EIATTR_EXIT_INSTR_OFFSETS
	.align		4
        /*0028*/ 	.byte	0x04, 0x1c
        /*002a*/ 	.short	(.L_208 - .L_207)


	//   ....[0]....
.L_207:
        /*002c*/ 	.word	0x00000010


	//----- nvinfo : EIATTR_MAX_THREADS
	.align		4
.L_208:
        /*0030*/ 	.byte	0x04, 0x05
        /*0032*/ 	.short	(.L_210 - .L_209)
.L_209:
        /*0034*/ 	.word	0x00000100
        /*0038*/ 	.word	0x00000001
        /*003c*/ 	.word	0x00000001


	//----- nvinfo : EIATTR_CBANK_PARAM_SIZE
	.align		4
.L_210:
        /*0040*/ 	.byte	0x03, 0x19
        /*0042*/ 	.short	0x0418


	//----- nvinfo : EIATTR_PARAM_CBANK
	.align		4
        /*0044*/ 	.byte	0x04, 0x0a
        /*0046*/ 	.short	(.L_212 - .L_211)
	.align		4
.L_211:
        /*0048*/ 	.word	index@(.nv.constant0._ZN7cutlass13device_kernelIN5flash19enable_sm80_to_sm89INS1_16FlashAttnFwdSm80INS1_25CollectiveMainloopFwdSm80ILi8ELi1ELb1EN4cute5tupleIJNS5_1CILi128EEES8_S8_EEELi128ENS_10bfloat16_tEfNS_4arch4Sm80ELb1ELb0ELb1ELb1ELb1ELb0ELb1ELb0EEENS1_21CollectiveEpilogueFwdIS9_NS6_IJNS7_ILi1EEESF_SF_EEESA_SC_Li256ELb1ELb1ELb0ELb0EEENS1_19SingleTileSchedulerILb1ELb0ELb1ELi128EEEEEEEEEvNT_6ParamsE)
        /*004c*/ 	.short	0x0380
        /*004e*/ 	.short	0x0418


	//----- nvinfo : EIATTR_SW_WAR
	.align		4
.L_212:
        /*0050*/ 	.byte	0x04, 0x36
        /*0052*/ 	.short	(.L_214 - .L_213)
.L_213:
        /*0054*/ 	.word	0x00000008
.L_214:


//--------------------- .nv.info._ZN7cutlass13device_kernelIN5flash19enable_sm80_to_sm89INS1_16FlashAttnFwdSm80INS1_25CollectiveMainloopFwdSm80ILi8ELi1ELb1EN4cute5tupleIJNS5_1CILi128EEES8_S8_EEELi128ENS_10bfloat16_tEfNS_4arch4Sm80ELb1ELb0ELb1ELb1ELb1ELb1ELb1ELb0EEENS1_21CollectiveEpilogueFwdIS9_NS6_IJNS7_ILi1EEESF_SF_EEESA_SC_Li256ELb1ELb1ELb0ELb0EEENS1_19SingleTileSchedulerILb1ELb0ELb1ELi128EEEEEEEEEvNT_6ParamsE --------------------------
	.section	.nv.info._ZN7cutlass13device_kernelIN5flash19enable_sm80_to_sm89INS1_16FlashAttnFwdSm80INS1_25CollectiveMainloopFwdSm80ILi8ELi1ELb1EN4cute5tupleIJNS5_1CILi128EEES8_S8_EEELi128ENS_10bfloat16_tEfNS_4arch4Sm80ELb1ELb0ELb1ELb1ELb1ELb1ELb1ELb0EEENS1_21CollectiveEpilogueFwdIS9_NS6_IJNS7_ILi1EEESF_SF_EEESA_SC_Li256ELb1ELb1ELb0ELb0EEENS1_19SingleTileSchedulerILb1ELb0ELb1ELi128EEEEEEEEEvNT_6ParamsE,"",@"SHT_CUDA_INFO"
	.sectionflags	@""
	.align	4


	//----- nvinfo : EIATTR_CUDA_API_VERSION
	.align		4
        /*0000*/ 	.byte	0x04, 0x37
        /*0002*/ 	.short	(.L_216 - .L_215)
.L_215:
        /*0004*/ 	.word	0x00000082


	//----- nvinfo : EIATTR_KPARAM_INFO
	.align		4
.L_216:
        /*0008*/ 	.byte	0x04, 0x17
        /*000a*/ 	.short	(.L_218 - .L_217)
.L_217:
        /*000c*/ 	.word	0x00000000
        /*0010*/ 	.short	0x0000
        /*0012*/ 	.short	0x0000
        /*0014*/ 	.byte	0x00, 0xf0, 0x61, 0x10


	//----- nvinfo : EIATTR_SPARSE_MMA_MASK
	.align		4
.L_218:
        /*0018*/ 	.byte	0x03, 0x50
        /*001a*/ 	.short	0x0000


	//----- nvinfo : EIATTR_MAXREG_COUNT
	.align		4
        /*001c*/ 	.byte	0x03, 0x1b
        /*001e*/ 	.short	0x00ff


	//----- nvinfo : EIATTR_MERCURY_ISA_VERSION
	.align		4
        /*0020*/ 	.byte	0x03, 0x5f
        /*0022*/ 	.short	0x0101


	//----- nvinfo : EIATTR_VRC_CTA_INIT_COUNT
	.align		4
        /*0024*/ 	.byte	0x02, 0x4a
	.zero		1
	.zero		1


	//----- nvinfo : EIATTR_EXIT_INSTR_OFFSETS
	.align		4
        /*0028*/ 	.byte	0x04, 0x1c
        /*002a*/ 	.short	(.L_220 - .L_219)


	//   ....[0]....
.L_219:
        /*002c*/ 	.word	0x00000010


	//----- nvinfo : EIATTR_MAX_THREADS
	.align		4
.L_220:
        /*0030*/ 	.byte	0x04, 0x05
        /*0032*/ 	.short	(.L_222 - .L_221)
.L_221:
        /*0034*/ 	.word	0x00000100
        /*0038*/ 	.word	0x00000001
        /*003c*/ 	.word	0x00000001


	//----- nvinfo : EIATTR_CBANK_PARAM_SIZE
	.align		4
.L_222:
        /*0040*/ 	.byte	0x03, 0x19
        /*0042*/ 	.short	0x0418


	//----- nvinfo : EIATTR_PARAM_CBANK
	.align		4
        /*0044*/ 	.byte	0x04, 0x0a
        /*0046*/ 	.short	(.L_224 - .L_223)
	.align		4
.L_223:
        /*0048*/ 	.word	index@(.nv.constant0._ZN7cutlass13device_kernelIN5flash19enable_sm80_to_sm89INS1_16FlashAttnFwdSm80INS1_25CollectiveMainloopFwdSm80ILi8ELi1ELb1EN4cute5tupleIJNS5_1CILi128EEES8_S8_EEELi128ENS_10bfloat16_tEfNS_4arch4Sm80ELb1ELb0ELb1ELb1ELb1ELb1ELb1ELb0EEENS1_21CollectiveEpilogueFwdIS9_NS6_IJNS7_ILi1EEESF_SF_EEESA_SC_Li256ELb1ELb1ELb0ELb0EEENS1_19SingleTileSchedulerILb1ELb0ELb1ELi128EEEEEEEEEvNT_6ParamsE)
        /*004c*/ 	.short	0x0380
        /*004e*/ 	.short	0x0418


	//----- nvinfo : EIATTR_SW_WAR
	.align		4
.L_224:
        /*0050*/ 	.byte	0x04, 0x36
        /*0052*/ 	.short	(.L_226 - .L_225)
.L_225:
        /*0054*/ 	.word	0x00000008
.L_226:


//--------------------- .nv.info._ZN7cutlass13device_kernelIN5flash19enable_sm80_to_sm89INS1_16FlashAttnFwdSm80INS1_25CollectiveMainloopFwdSm80ILi4ELi1ELb0EN4cute5tupleIJNS5_1CILi128EEENS7_ILi64EEES8_EEELi128ENS_10bfloat16_tEfNS_4arch4Sm80ELb0ELb0ELb1ELb0ELb1ELb0ELb1ELb0EEENS1_21CollectiveEpilogueFwdINS6_IJS8_S8_S9_EEENS6_IJNS7_ILi1EEESH_SH_EEESB_SD_Li128ELb0ELb1ELb0ELb0EEENS1_19SingleTileSchedulerILb0ELb0ELb1ELi128EEEEEEEEEvNT_6ParamsE --------------------------
	.section	.nv.info._ZN7cutlass13device_kernelIN5flash19enable_sm80_to_sm89INS1_16FlashAttnFwdSm80INS1_25CollectiveMainloopFwdSm80ILi4ELi1ELb0EN4cute5tupleIJNS5_1CILi128EEENS7_ILi64EEES8_EEELi128ENS_10bfloat16_tEfNS_4arch4Sm80ELb0ELb0ELb1ELb0ELb1ELb0ELb1ELb0EEENS1_21CollectiveEpilogueFwdINS6_IJS8_S8_S9_EEENS6_IJNS7_ILi1EEESH_SH_EEESB_SD_Li128ELb0ELb1ELb0ELb0EEENS1_19SingleTileSchedulerILb0ELb0ELb1ELi128EEEEEEEEEvNT_6ParamsE,"",@"SHT_CUDA_INFO"
	.sectionflags	@""
	.align	4


	//----- nvinfo : EIATTR_CUDA_API_VERSION
	.align		4
        /*0000*/ 	.byte	0x04, 0x37
        /*0002*/ 	.short	(.L_228 - .L_227)
.L_227:
        /*0004*/ 	.word	0x00000082


	//----- nvinfo : EIATTR_KPARAM_INFO
	.align		4
.L_228:
        /*0008*/ 	.byte	0x04, 0x17
        /*000a*/ 	.short	(.L_230 - .L_229)
.L_229:
        /*000c*/ 	.word	0x00000000
        /*0010*/ 	.short	0x0000
        /*0012*/ 	.short	0x0000
        /*0014*/ 	.byte	0x00, 0xf0, 0x61, 0x10


	//----- nvinfo : EIATTR_SPARSE_MMA_MASK
	.align		4
.L_230:
        /*0018*/ 	.byte	0x03, 0x50
        /*001a*/ 	.short	0x0000


	//----- nvinfo : EIATTR_MAXREG_COUNT
	.align		4
        /*001c*/ 	.byte	0x03, 0x1b
        /*001e*/ 	.short	0x00ff


	//----- nvinfo : EIATTR_MERCURY_ISA_VERSION
	.align		4
        /*0020*/ 	.byte	0x03, 0x5f
        /*0022*/ 	.short	0x0101


	//----- nvinfo : EIATTR_VRC_CTA_INIT_COUNT
	.align		4
        /*0024*/ 	.byte	0x02, 0x4a
	.zero		1
	.zero		1


	//----- nvinfo : EIATTR_EXIT_INSTR_OFFSETS
	.align		4
        /*0028*/ 	.byte	0x04, 0x1c
        /*002a*/ 	.short	(.L_232 - .L_231)


	//   ....[0]....
.L_231:
        /*002c*/ 	.word	0x00000010


	//----- nvinfo : EIATTR_MAX_THREADS
	.align		4
.L_232:
        /*0030*/ 	.byte	0x04, 0x05
        /*0032*/ 	.short	(.L_234 - .L_233)
.L_233:
        /*0034*/ 	.word	0x00000080
        /*0038*/ 	.word	0x00000001
        /*003c*/ 	.word	0x00000001


	//----- nvinfo : EIATTR_CBANK_PARAM_SIZE
	.align		4
.L_234:
        /*0040*/ 	.byte	0x03, 0x19
        /*0042*/ 	.short	0x0418


	//----- nvinfo : EIATTR_PARAM_CBANK
	.align		4
        /*0044*/ 	.byte	0x04, 0x0a
        /*0046*/ 	.short	(.L_236 - .L_235)
	.align		4
.L_235:
        /*0048*/ 	.word	index@(.nv.constant0._ZN7cutlass13device_kernelIN5flash19enable_sm80_to_sm89INS1_16FlashAttnFwdSm80INS1_25CollectiveMainloopFwdSm80ILi4ELi1ELb0EN4cute5tupleIJNS5_1CILi128EEENS7_ILi64EEES8_EEELi128ENS_10bfloat16_tEfNS_4arch4Sm80ELb0ELb0ELb1ELb0ELb1ELb0ELb1ELb0EEENS1_21CollectiveEpilogueFwdINS6_IJS8_S8_S9_EEENS6_IJNS7_ILi1EEESH_SH_EEESB_SD_Li128ELb0ELb1ELb0ELb0EEENS1_19SingleTileSchedulerILb0ELb0ELb1ELi128EEEEEEEEEvNT_6ParamsE)
        /*004c*/ 	.short	0x0380
        /*004e*/ 	.short	0x0418


	//----- nvinfo : EIATTR_SW_WAR
	.align		4
.L_236:
        /*0050*/ 	.byte	0x04, 0x36
        /*0052*/ 	.short	(.L_238 - .L_237)
.L_237:
        /*0054*/ 	.word	0x00000008
.L_238:


//--------------------- .nv.info._ZN7cutlass13device_kernelIN5flash19enable_sm80_to_sm89INS1_16FlashAttnFwdSm80INS1_25CollectiveMainloopFwdSm80ILi4ELi1ELb0EN4cute5tupleIJNS5_1CILi128EEENS7_ILi64EEES8_EEELi128ENS_10bfloat16_tEfNS_4arch4Sm80ELb0ELb0ELb1ELb1ELb1ELb0ELb1ELb0EEENS1_21CollectiveEpilogueFwdINS6_IJS8_S8_S9_EEENS6_IJNS7_ILi1EEESH_SH_EEESB_SD_Li128ELb1ELb1ELb0ELb0EEENS1_19SingleTileSchedulerILb1ELb0ELb1ELi128EEEEEEEEEvNT_6ParamsE --------------------------
	.section	.nv.info._ZN7cutlass13device_kernelIN5flash19enable_sm80_to_sm89INS1_16FlashAttnFwdSm80INS1_25CollectiveMainloopFwdSm80ILi4ELi1ELb0EN4cute5tupleIJNS5_1CILi128EEENS7_ILi64EEES8_EEELi128ENS_10bfloat16_tEfNS_4arch4Sm80ELb0ELb0ELb1ELb1ELb1ELb0ELb1ELb0EEENS1_21CollectiveEpilogueFwdINS6_IJS8_S8_S9_EEENS6_IJNS7_ILi1EEESH_SH_EEESB_SD_Li128ELb1ELb1ELb0ELb0EEENS1_19SingleTileSchedulerILb1ELb0ELb1ELi128EEEEEEEEEvNT_6ParamsE,"",@"SHT_CUDA_INFO"
	.sectionflags	@""
	.align	4


	//----- nvinfo : EIATTR_CUDA_API_VERSION
	.align		4
        /*0000*/ 	.byte	0x04, 0x37
        /*0002*/ 	.short	(.L_240 - .L_239)
.L_239:
        /*0004*/ 	.word	0x00000082


	//----- nvinfo : EIATTR_KPARAM_INFO
	.align		4
.L_240:
        /*0008*/ 	.byte	0x04, 0x17
        /*000a*/ 	.short	(.L_242 - .L_241)
.L_241:
        /*000c*/ 	.word	0x00000000
        /*0010*/ 	.short	0x0000
        /*0012*/ 	.short	0x0000
        /*0014*/ 	.byte	0x00, 0xf0, 0x61, 0x10


	//----- nvinfo : EIATTR_SPARSE_MMA_MASK
	.align		4
.L_242:
        /*0018*/ 	.byte	0x03, 0x50
        /*001a*/ 	.short	0x0000


	//----- nvinfo : EIATTR_MAXREG_COUNT
	.align		4
        /*001c*/ 	.byte	0x03, 0x1b
        /*001e*/ 	.short	0x00ff


	//----- nvinfo : EIATTR_MERCURY_ISA_VERSION
	.align		4
        /*0020*/ 	.byte	0x03, 0x5f
        /*0022*/ 	.short	0x0101


	//----- nvinfo : EIATTR_VRC_CTA_INIT_COUNT
	.align		4
        /*0024*/ 	.byte	0x02, 0x4a
	.zero		1
	.zero		1


	//----- nvinfo : EIATTR_EXIT_INSTR_OFFSETS
	.align		4
        /*0028*/ 	.byte	0x04, 0x1c
        /*002a*/ 	.short	(.L_244 - .L_243)


	//   ....[0]....
.L_243:
        /*002c*/ 	.word	0x00000010


	//----- nvinfo : EIATTR_MAX_THREADS
	.align		4
.L_244:
        /*0030*/ 	.byte	0x04, 0x05
        /*0032*/ 	.short	(.L_246 - .L_245)
.L_245:
        /*0034*/ 	.word	0x00000080
        /*0038*/ 	.word	0x00000001
        /*003c*/ 	.word	0x00000001


	//----- nvinfo : EIATTR_CBANK_PARAM_SIZE
	.align		4
.L_246:
        /*0040*/ 	.byte	0x03, 0x19
        /*0042*/ 	.short	0x0418


	//----- nvinfo : EIATTR_PARAM_CBANK
	.align		4
        /*0044*/ 	.byte	0x04, 0x0a
        /*0046*/ 	.short	(.L_248 - .L_247)
	.align		4
.L_247:
        /*0048*/ 	.word	index@(.nv.constant0._ZN7cutlass13device_kernelIN5flash19enable_sm80_to_sm89INS1_16FlashAttnFwdSm80INS1_25CollectiveMainloopFwdSm80ILi4ELi1ELb0EN4cute5tupleIJNS5_1CILi128EEENS7_ILi64EEES8_EEELi128ENS_10bfloat16_tEfNS_4arch4Sm80ELb0ELb0ELb1ELb1ELb1ELb0ELb1ELb0EEENS1_21CollectiveEpilogueFwdINS6_IJS8_S8_S9_EEENS6_IJNS7_ILi1EEESH_SH_EEESB_SD_Li128ELb1ELb1ELb0ELb0EEENS1_19SingleTileSchedulerILb1ELb0ELb1ELi128EEEEEEEEEvNT_6ParamsE)
        /*004c*/ 	.short	0x0380
        /*004e*/ 	.short	0x0418


	//----- nvinfo : EIATTR_SW_WAR
	.align		4
.L_248:
        /*0050*/ 	.byte	0x04, 0x36
        /*0052*/ 	.short	(.L_250 - .L_249)
.L_249:
        /*0054*/ 	.word	0x00000008
.L_250:


//--------------------- .nv.info._ZN7cutlass13device_kernelIN5flash19enable_sm80_to_sm89INS1_16FlashAttnFwdSm80INS1_25CollectiveMainloopFwdSm80ILi4ELi1ELb0EN4cute5tupleIJNS5_1CILi128EEENS7_ILi64EEES8_EEELi128ENS_10bfloat16_tEfNS_4arch4Sm80ELb0ELb0ELb1ELb1ELb1ELb1ELb1ELb0EEENS1_21CollectiveEpilogueFwdINS6_IJS8_S8_S9_EEENS6_IJNS7_ILi1EEESH_SH_EEESB_SD_Li128ELb1ELb1ELb0ELb0EEENS1_19SingleTileSchedulerILb1ELb0ELb1ELi128EEEEEEEEEvNT_6ParamsE --------------------------
	.section	.nv.info._ZN7cutlass13device_kernelIN5flash19enable_sm80_to_sm89INS1_16FlashAttnFwdSm80INS1_25CollectiveMainloopFwdSm80ILi4ELi1ELb0EN4cute5tupleIJNS5_1CILi128EEENS7_ILi64EEES8_EEELi128ENS_10bfloat16_tEfNS_4arch4Sm80ELb0ELb0ELb1ELb1ELb1ELb1ELb1ELb0EEENS1_21CollectiveEpilogueFwdINS6_IJS8_S8_S9_EEENS6_IJNS7_ILi1EEESH_SH_EEESB_SD_Li128ELb1ELb1ELb0ELb0EEENS1_19SingleTileSchedulerILb1ELb0ELb1ELi128EEEEEEEEEvNT_6ParamsE,"",@"SHT_CUDA_INFO"
	.sectionflags	@""
	.align	4


	//----- nvinfo : EIATTR_CUDA_API_VERSION
	.align		4
        /*0000*/ 	.byte	0x04, 0x37
        /*0002*/ 	.short	(.L_252 - .L_251)
.L_251:
        /*0004*/ 	.word	0x00000082


	//----- nvinfo : EIATTR_KPARAM_INFO
	.align		4
.L_252:
        /*0008*/ 	.byte	0x04, 0x17
        /*000a*/ 	.short	(.L_254 - .L_253)
.L_253:
        /*000c*/ 	.word	0x00000000
        /*0010*/ 	.short	0x0000
        /*0012*/ 	.short	0x0000
        /*0014*/ 	.byte	0x00, 0xf0, 0x61, 0x10


	//----- nvinfo : EIATTR_SPARSE_MMA_MASK
	.align		4
.L_254:
        /*0018*/ 	.byte	0x03, 0x50
        /*001a*/ 	.short	0x0000


	//----- nvinfo : EIATTR_MAXREG_COUNT
	.align		4
        /*001c*/ 	.byte	0x03, 0x1b
        /*001e*/ 	.short	0x00ff


	//----- nvinfo : EIATTR_MERCURY_ISA_VERSION
	.align		4
        /*0020*/ 	.byte	0x03, 0x5f
        /*0022*/ 	.short	0x0101


	//----- nvinfo : EIATTR_VRC_CTA_INIT_COUNT
	.align		4
        /*0024*/ 	.byte	0x02, 0x4a
	.zero		1
	.zero		1


	//----- nvinfo : EIATTR_EXIT_INSTR_OFFSETS
	.align		4
        /*0028*/ 	.byte	0x04, 0x1c
        /*002a*/ 	.short	(.L_256 - .L_255)


	//   ....[0]....
.L_255:
        /*002c*/ 	.word	0x00000010


	//----- nvinfo : EIATTR_MAX_THREADS
	.align		4
.L_256:
        /*0030*/ 	.byte	0x04, 0x05
        /*0032*/ 	.short	(.L_258 - .L_257)
.L_257:
        /*0034*/ 	.word	0x00000080
        /*0038*/ 	.word	0x00000001
        /*003c*/ 	.word	0x00000001


	//----- nvinfo : EIATTR_CBANK_PARAM_SIZE
	.align		4
.L_258:
        /*0040*/ 	.byte	0x03, 0x19
        /*0042*/ 	.short	0x0418


	//----- nvinfo : EIATTR_PARAM_CBANK
	.align		4
        /*0044*/ 	.byte	0x04, 0x0a
        /*0046*/ 	.short	(.L_260 - .L_259)
	.align		4
.L_259:
        /*0048*/ 	.word	index@(.nv.constant0._ZN7cutlass13device_kernelIN5flash19enable_sm80_to_sm89INS1_16FlashAttnFwdSm80INS1_25CollectiveMainloopFwdSm80ILi4ELi1ELb0EN4cute5tupleIJNS5_1CILi128EEENS7_ILi64EEES8_EEELi128ENS_10bfloat16_tEfNS_4arch4Sm80ELb0ELb0ELb1ELb1ELb1ELb1ELb1ELb0EEENS1_21CollectiveEpilogueFwdINS6_IJS8_S8_S9_EEENS6_IJNS7_ILi1EEESH_SH_EEESB_SD_Li128ELb1ELb1ELb0ELb0EEENS1_19SingleTileSchedulerILb1ELb0ELb1ELi128EEEEEEEEEvNT_6ParamsE)
        /*004c*/ 	.short	0x0380
        /*004e*/ 	.short	0x0418


	//----- nvinfo : EIATTR_SW_WAR
	.align		4
.L_260:
        /*0050*/ 	.byte	0x04, 0x36
        /*0052*/ 	.short	(.L_262 - .L_261)
.L_261:
        /*0054*/ 	.word	0x00000008
.L_262:


//--------------------- .nv.info._ZN7cutlass13device_kernelIN5flash19enable_sm80_to_sm89INS1_16FlashAttnFwdSm80INS1_25CollectiveMainloopFwdSm80ILi4ELi1ELb0EN4cute5tupleIJNS5_1CILi128EEENS7_ILi48EEES8_EEELi128ENS_10bfloat16_tEfNS_4arch4Sm80ELb0ELb1ELb1ELb0ELb1ELb0ELb1ELb0EEENS1_21CollectiveEpilogueFwdINS6_IJS8_S8_S9_EEENS6_IJNS7_ILi1EEESH_SH_EEESB_SD_Li128ELb0ELb1ELb0ELb0EEENS1_19SingleTileSchedulerILb0ELb0ELb1ELi128EEEEEEEEEvNT_6ParamsE --------------------------
	.section	.nv.info._ZN7cutlass13device_kernelIN5flash19enable_sm80_to_sm89INS1_16FlashAttnFwdSm80INS1_25CollectiveMainloopFwdSm80ILi4ELi1ELb0EN4cute5tupleIJNS5_1CILi128EEENS7_ILi48EEES8_EEELi128ENS_10bfloat16_tEfNS_4arch4Sm80ELb0ELb1ELb1ELb0ELb1ELb0ELb1ELb0EEENS1_21CollectiveEpilogueFwdINS6_IJS8_S8_S9_EEENS6_IJNS7_ILi1EEESH_SH_EEESB_SD_Li128ELb0ELb1ELb0ELb0EEENS1_19SingleTileSchedulerILb0ELb0ELb1ELi128EEEEEEEEEvNT_6ParamsE,"",@"SHT_CUDA_INFO"
	.sectionflags	@""
	.align	4


	//----- nvinfo : EIATTR_CUDA_API_VERSION
	.align		4
        /*0000*/ 	.byte	0x04, 0x37
        /*0002*/ 	.short	(.L_264 - .L_263)
.L_263:
        /*0004*/ 	.word	0x00000082


	//----- nvinfo : EIATTR_KPARAM_INFO
	.align		4
.L_264:
        /*0008*/ 	.byte	0x04, 0x17
        /*000a*/ 	.short	(.L_266 - .L_265)
.L_265:
        /*000c*/ 	.word	0x00000000
        /*0010*/ 	.short	0x0000
        /*0012*/ 	.short	0x0000
        /*0014*/ 	.byte	0x00, 0xf0, 0x61, 0x10


	//----- nvinfo : EIATTR_SPARSE_MMA_MASK
	.align		4
.L_266:
        /*0018*/ 	.byte	0x03, 0x50
        /*001a*/ 	.short	0x0000


	//----- nvinfo : EIATTR_MAXREG_COUNT
	.align		4
        /*001c*/ 	.byte	0x03, 0x1b
        /*001e*/ 	.short	0x00ff


	//----- nvinfo : EIATTR_MERCURY_ISA_VERSION
	.align		4
        /*0020*/ 	.byte	0x03, 0x5f
        /*0022*/ 	.short	0x0101


	//----- nvinfo : EIATTR_VRC_CTA_INIT_COUNT
	.align		4
        /*0024*/ 	.byte	0x02, 0x4a
	.zero		1
	.zero		1


	//----- nvinfo : EIATTR_EXIT_INSTR_OFFSETS
	.align		4
        /*0028*/ 	.byte	0x04, 0x1c
        /*002a*/ 	.short	(.L_268 - .L_267)


	//   ....[0]....
.L_267:
        /*002c*/ 	.word	0x00000010


	//----- nvinfo : EIATTR_MAX_THREADS
	.align		4
.L_268:
        /*0030*/ 	.byte	0x04, 0x05
        /*0032*/ 	.short	(.L_270 - .L_269)
.L_269:
        /*0034*/ 	.word	0x00000080
        /*0038*/ 	.word	0x00000001
        /*003c*/ 	.word	0x00000001


	//----- nvinfo : EIATTR_CBANK_PARAM_SIZE
	.align		4
.L_270:
        /*0040*/ 	.byte	0x03, 0x19
        /*0042*/ 	.short	0x0418


	//----- nvinfo : EIATTR_PARAM_CBANK
	.align		4
        /*0044*/ 	.byte	0x04, 0x0a
        /*0046*/ 	.short	(.L_272 - .L_271)
	.align		4
.L_271:
        /*0048*/ 	.word	index@(.nv.constant0._ZN7cutlass13device_kernelIN5flash19enable_sm80_to_sm89INS1_16FlashAttnFwdSm80INS1_25CollectiveMainloopFwdSm80ILi4ELi1ELb0EN4cute5tupleIJNS5_1CILi128EEENS7_ILi48EEES8_EEELi128ENS_10bfloat16_tEfNS_4arch4Sm80ELb0ELb1ELb1ELb0ELb1ELb0ELb1ELb0EEENS1_21CollectiveEpilogueFwdINS6_IJS8_S8_S9_EEENS6_IJNS7_ILi1EEESH_SH_EEESB_SD_Li128ELb0ELb1ELb0ELb0EEENS1_19SingleTileSchedulerILb0ELb0ELb1ELi128EEEEEEEEEvNT_6ParamsE)
        /*004c*/ 	.short	0x0380
        /*004e*/ 	.short	0x0418


	//----- nvinfo : EIATTR_SW_WAR
	.align		4
.L_272:
        /*0050*/ 	.byte	0x04, 0x36
        /*0052*/ 	.short	(.L_274 - .L_273)
.L_273:
        /*0054*/ 	.word	0x00000008
.L_274:


//--------------------- .nv.info._ZN7cutlass13device_kernelIN5flash19enable_sm80_to_sm89INS1_16FlashAttnFwdSm80INS1_25CollectiveMainloopFwdSm80ILi4ELi1ELb0EN4cute5tupleIJNS5_1CILi128EEENS7_ILi48EEES8_EEELi128ENS_10bfloat16_tEfNS_4arch4Sm80ELb0ELb1ELb1ELb1ELb1ELb0ELb1ELb0EEENS1_21CollectiveEpilogueFwdINS6_IJS8_S8_S9_EEENS6_IJNS7_ILi1EEESH_SH_EEESB_SD_Li128ELb1ELb1ELb0ELb0EEENS1_19SingleTileSchedulerILb1ELb0ELb1ELi128EEEEEEEEEvNT_6ParamsE --------------------------
	.section	.nv.info._ZN7cutlass13device_kernelIN5flash19enable_sm80_to_sm89INS1_16FlashAttnFwdSm80INS1_25CollectiveMainloopFwdSm80ILi4ELi1ELb0EN4cute5tupleIJNS5_1CILi128EEENS7_ILi48EEES8_EEELi128ENS_10bfloat16_tEfNS_4arch4Sm80ELb0ELb1ELb1ELb1ELb1ELb0ELb1ELb0EEENS1_21CollectiveEpilogueFwdINS6_IJS8_S8_S9_EEENS6_IJNS7_ILi1EEESH_SH_EEESB_SD_Li128ELb1ELb1ELb0ELb0EEENS1_19SingleTileSchedulerILb1ELb0ELb1ELi128EEEEEEEEEvNT_6ParamsE,"",@"SHT_CUDA_INFO"
	.sectionflags	@""
	.align	4


	//----- nvinfo : EIATTR_CUDA_API_VERSION
	.align		4
        /*0000*/ 	.byte	0x04, 0x37
        /*0002*/ 	.short	(.L_276 - .L_275)
.L_275:
        /*0004*/ 	.word	0x00000082


	//----- nvinfo : EIATTR_KPARAM_INFO
	.align		4
.L_276:
        /*0008*/ 	.byte	0x04, 0x17
        /*000a*/ 	.short	(.L_278 - .L_277)
.L_277:
        /*000c*/ 	.word	0x00000000
        /*0010*/ 	.short	0x0000
        /*0012*/ 	.short	0x0000
        /*0014*/ 	.byte	0x00, 0xf0, 0x61, 0x10


	//----- nvinfo : EIATTR_SPARSE_MMA_MASK
	.align		4
.L_278:
        /*0018*/ 	.byte	0x03, 0x50
        /*001a*/ 	.short	0x0000


	//----- nvinfo : EIATTR_MAXREG_COUNT
	.align		4
        /*001c*/ 	.byte	0x03, 0x1b
        /*001e*/ 	.short	0x00ff


	//----- nvinfo : EIATTR_MERCURY_ISA_VERSION
	.align		4
        /*0020*/ 	.byte	0x03, 0x5f
        /*0022*/ 	.short	0x0101


	//----- nvinfo : EIATTR_VRC_CTA_INIT_COUNT
	.align		4
        /*0024*/ 	.byte	0x02, 0x4a
	.zero		1
	.zero		1


	//----- nvinfo : EIATTR_EXIT_INSTR_OFFSETS
	.align		4
        /*0028*/ 	.byte	0x04, 0x1c
        /*002a*/ 	.short	(.L_280 - .L_279)


	//   ....[0]....
.L_279:
        /*002c*/ 	.word	0x00000010


	//----- nvinfo : EIATTR_MAX_THREADS
	.align		4
.L_280:
        /*0030*/ 	.byte	0x04, 0x05
        /*0032*/ 	.short	(.L_282 - .L_281)
.L_281:
        /*0034*/ 	.word	0x00000080
        /*0038*/ 	.word	0x00000001
        /*003c*/ 	.word	0x00000001


	//----- nvinfo : EIATTR_CBANK_PARAM_SIZE
	.align		4
.L_282:
        /*0040*/ 	.byte	0x03, 0x19
        /*0042*/ 	.short	0x0418


	//----- nvinfo : EIATTR_PARAM_CBANK
	.align		4
        /*0044*/ 	.byte	0x04, 0x0a
        /*0046*/ 	.short	(.L_284 - .L_283)
	.align		4
.L_283:
        /*0048*/ 	.word	index@(.nv.constant0._ZN7cutlass13device_kernelIN5flash19enable_sm80_to_sm89INS1_16FlashAttnFwdSm80INS1_25CollectiveMainloopFwdSm80ILi4ELi1ELb0EN4cute5tupleIJNS5_1CILi128EEENS7_ILi48EEES8_EEELi128ENS_10bfloat16_tEfNS_4arch4Sm80ELb0ELb1ELb1ELb1ELb1ELb0ELb1ELb0EEENS1_21CollectiveEpilogueFwdINS6_IJS8_S8_S9_EEENS6_IJNS7_ILi1EEESH_SH_EEESB_SD_Li128ELb1ELb1ELb0ELb0EEENS1_19SingleTileSchedulerILb1ELb0ELb1ELi128EEEEEEEEEvNT_6ParamsE)
        /*004c*/ 	.short	0x0380
        /*004e*/ 	.short	0x0418


	//----- nvinfo : EIATTR_SW_WAR
	.align		4
.L_284:
        /*0050*/ 	.byte	0x04, 0x36
        /*0052*/ 	.short	(.L_286 - .L_285)
.L_285:
        /*0054*/ 	.word	0x00000008
.L_286:


//--------------------- .nv.info._ZN7cutlass13device_kernelIN5flash19enable_sm80_to_sm89INS1_16FlashAttnFwdSm80INS1_25CollectiveMainloopFwdSm80ILi4ELi1ELb0EN4cute5tupleIJNS5_1CILi128EEENS7_ILi48EEES8_EEELi128ENS_10bfloat16_tEfNS_4arch4Sm80ELb0ELb1ELb1ELb1ELb1ELb1ELb1ELb0EEENS1_21CollectiveEpilogueFwdINS6_IJS8_S8_S9_EEENS6_IJNS7_ILi1EEESH_SH_EEESB_SD_Li128ELb1ELb1ELb0ELb0EEENS1_19SingleTileSchedulerILb1ELb0ELb1ELi128EEEEEEEEEvNT_6ParamsE --------------------------
	.section	.nv.info._ZN7cutlass13device_kernelIN5flash19enable_sm80_to_sm89INS1_16FlashAttnFwdSm80INS1_25CollectiveMainloopFwdSm80ILi4ELi1ELb0EN4cute5tupleIJNS5_1CILi128EEENS7_ILi48EEES8_EEELi128ENS_10bfloat16_tEfNS_4arch4Sm80ELb0ELb1ELb1ELb1ELb1ELb1ELb1ELb0EEENS1_21CollectiveEpilogueFwdINS6_IJS8_S8_S9_EEENS6_IJNS7_ILi1EEESH_SH_EEESB_SD_Li128ELb1ELb1ELb0ELb0EEENS1_19SingleTileSchedulerILb1ELb0ELb1ELi128EEEEEEEEEvNT_6ParamsE,"",@"SHT_CUDA_INFO"
	.sectionflags	@""
	.align	4


	//----- nvinfo : EIATTR_CUDA_API_VERSION
	.align		4
        /*0000*/ 	.byte	0x04, 0x37
        /*0002*/ 	.short	(.L_288 - .L_287)
.L_287:
        /*0004*/ 	.word	0x00000082


	//----- nvinfo : EIATTR_KPARAM_INFO
	.align		4
.L_288:
        /*0008*/ 	.byte	0x04, 0x17
        /*000a*/ 	.short	(.L_290 - .L_289)
.L_289:
        /*000c*/ 	.word	0x00000000
        /*0010*/ 	.short	0x0000
        /*0012*/ 	.short	0x0000
        /*0014*/ 	.byte	0x00, 0xf0, 0x61, 0x10


	//----- nvinfo : EIATTR_SPARSE_MMA_MASK
	.align		4
.L_290:
        /*0018*/ 	.byte	0x03, 0x50
        /*001a*/ 	.short	0x0000


	//----- nvinfo : EIATTR_MAXREG_COUNT
	.align		4
        /*001c*/ 	.byte	0x03, 0x1b
        /*001e*/ 	.short	0x00ff


	//----- nvinfo : EIATTR_MERCURY_ISA_VERSION
	.align		4
        /*0020*/ 	.byte	0x03, 0x5f
        /*0022*/ 	.short	0x0101


	//----- nvinfo : EIATTR_VRC_CTA_INIT_COUNT
	.align		4
        /*0024*/ 	.byte	0x02, 0x4a
	.zero		1
	.zero		1


	//----- nvinfo : EIATTR_EXIT_INSTR_OFFSETS
	.align		4
        /*0028*/ 	.byte	0x04, 0x1c
        /*002a*/ 	.short	(.L_292 - .L_291)


	//   ....[0]....
.L_291:
        /*002c*/ 	.word	0x00000010


	//----- nvinfo : EIATTR_MAX_THREADS
	.align		4
.L_292:
        /*0030*/ 	.byte	0x04, 0x05
        /*0032*/ 	.short	(.L_294 - .L_293)
.L_293:
        /*0034*/ 	.word	0x00000080
        /*0038*/ 	.word	0x00000001
        /*003c*/ 	.word	0x00000001


	//----- nvinfo : EIATTR_CBANK_PARAM_SIZE
	.align		4
.L_294:
        /*0040*/ 	.byte	0x03, 0x19
        /*0042*/ 	.short	0x0418


	//----- nvinfo : EIATTR_PARAM_CBANK
	.align		4
        /*0044*/ 	.byte	0x04, 0x0a
        /*0046*/ 	.short	(.L_296 - .L_295)
	.align		4
.L_295:
        /*0048*/ 	.word	index@(.nv.constant0._ZN7cutlass13device_kernelIN5flash19enable_sm80_to_sm89INS1_16FlashAttnFwdSm80INS1_25CollectiveMainloopFwdSm80ILi4ELi1ELb0EN4cute5tupleIJNS5_1CILi128EEENS7_ILi48EEES8_EEELi128ENS_10bfloat16_tEfNS_4arch4Sm80ELb0ELb1ELb1ELb1ELb1ELb1ELb1ELb0EEENS1_21CollectiveEpilogueFwdINS6_IJS8_S8_S9_EEENS6_IJNS7_ILi1EEESH_SH_EEESB_SD_Li128ELb1ELb1ELb0ELb0EEENS1_19SingleTileSchedulerILb1ELb0ELb1ELi128EEEEEEEEEvNT_6ParamsE)
        /*004c*/ 	.short	0x0380
        /*004e*/ 	.short	0x0418


	//----- nvinfo : EIATTR_SW_WAR
	.align		4
.L_296:
        /*0050*/ 	.byte	0x04, 0x36
        /*0052*/ 	.short	(.L_298 - .L_297)
.L_297:
        /*0054*/ 	.word	0x00000008
.L_298:


//--------------------- .nv.info._ZN7cutlass13device_kernelIN5flash19enable_sm80_to_sm89INS1_16FlashAttnFwdSm80INS1_25CollectiveMainloopFwdSm80ILi4ELi1ELb0EN4cute5tupleIJNS5_1CILi128EEENS7_ILi64EEES8_EEELi128ENS_10bfloat16_tEfNS_4arch4Sm80ELb1ELb0ELb1ELb0ELb1ELb0ELb1ELb0EEENS1_21CollectiveEpilogueFwdINS6_IJS8_S8_S9_EEENS6_IJNS7_ILi1EEESH_SH_EEESB_SD_Li128ELb0ELb1ELb0ELb0EEENS1_30DynamicPersistentTileSchedulerILi128ELi128ELb0ELb1ELb0EEEEEEEEEvNT_6ParamsE --------------------------
	.section	.nv.info._ZN7cutlass13device_kernelIN5flash19enable_sm80_to_sm89INS1_16FlashAttnFwdSm80INS1_25CollectiveMainloopFwdSm80ILi4ELi1ELb0EN4cute5tupleIJNS5_1CILi128EEENS7_ILi64EEES8_EEELi128ENS_10bfloat16_tEfNS_4arch4Sm80ELb1ELb0ELb1ELb0ELb1ELb0ELb1ELb0EEENS1_21CollectiveEpilogueFwdINS6_IJS8_S8_S9_EEENS6_IJNS7_ILi1EEESH_SH_EEESB_SD_Li128ELb0ELb1ELb0ELb0EEENS1_30DynamicPersistentTileSchedulerILi128ELi128ELb0ELb1ELb0EEEEEEEEEvNT_6ParamsE,"",@"SHT_CUDA_INFO"
	.sectionflags	@""
	.align	4


	//----- nvinfo : EIATTR_CUDA_API_VERSION
	.align		4
        /*0000*/ 	.byte	0x04, 0x37
        /*0002*/ 	.short	(.L_300 - .L_299)
.L_299:
        /*0004*/ 	.word	0x00000082


	//----- nvinfo : EIATTR_KPARAM_INFO
	.align		4
.L_300:
        /*0008*/ 	.byte	0x04, 0x17
        /*000a*/ 	.short	(.L_302 - .L_301)
.L_301:
        /*000c*/ 	.word	0x00000000
        /*0010*/ 	.short	0x0000
        /*0012*/ 	.short	0x0000
        /*0014*/ 	.byte	0x00, 0xf0, 0xa1, 0x10


	//----- nvinfo : EIATTR_SPARSE_MMA_MASK
	.align		4
.L_302:
        /*0018*/ 	.byte	0x03, 0x50
        /*001a*/ 	.short	0x0000


	//----- nvinfo : EIATTR_MAXREG_COUNT
	.align		4
        /*001c*/ 	.byte	0x03, 0x1b
        /*001e*/ 	.short	0x00ff


	//----- nvinfo : EIATTR_MERCURY_ISA_VERSION
	.align		4
        /*0020*/ 	.byte	0x03, 0x5f
        /*0022*/ 	.short	0x0101


	//----- nvinfo : EIATTR_VRC_CTA_INIT_COUNT
	.align		4
        /*0024*/ 	.byte	0x02, 0x4a
	.zero		1
	.zero		1


	//----- nvinfo : EIATTR_EXIT_INSTR_OFFSETS
	.align		4
        /*0028*/ 	.byte	0x04, 0x1c
        /*002a*/ 	.short	(.L_304 - .L_303)


	//   ....[0]....
.L_303:
        /*002c*/ 	.word	0x00000010


	//----- nvinfo : EIATTR_MAX_THREADS
	.align		4
.L_304:
        /*0030*/ 	.byte	0x04, 0x05
        /*0032*/ 	.short	(.L_306 - .L_305)
.L_305:
        /*0034*/ 	.word	0x00000080
        /*0038*/ 	.word	0x00000001
        /*003c*/ 	.word	0x00000001


	//----- nvinfo : EIATTR_CBANK_PARAM_SIZE
	.align		4
.L_306:
        /*0040*/ 	.byte	0x03, 0x19
        /*0042*/ 	.short	0x0428


	//----- nvinfo : EIATTR_PARAM_CBANK
	.align		4
        /*0044*/ 	.byte	0x04, 0x0a
        /*0046*/ 	.short	(.L_308 - .L_307)
	.align		4
.L_307:
        /*0048*/ 	.word	index@(.nv.constant0._ZN7cutlass13device_kernelIN5flash19enable_sm80_to_sm89INS1_16FlashAttnFwdSm80INS1_25CollectiveMainloopFwdSm80ILi4ELi1ELb0EN4cute5tupleIJNS5_1CILi128EEENS7_ILi64EEES8_EEELi128ENS_10bfloat16_tEfNS_4arch4Sm80ELb1ELb0ELb1ELb0ELb1ELb0ELb1ELb0EEENS1_21CollectiveEpilogueFwdINS6_IJS8_S8_S9_EEENS6_IJNS7_ILi1EEESH_SH_EEESB_SD_Li128ELb0ELb1ELb0ELb0EEENS1_30DynamicPersistentTileSchedulerILi128ELi128ELb0ELb1ELb0EEEEEEEEEvNT_6ParamsE)
        /*004c*/ 	.short	0x0380
        /*004e*/ 	.short	0x0428


	//----- nvinfo : EIATTR_SW_WAR
	.align		4
.L_308:
        /*0050*/ 	.byte	0x04, 0x36
        /*0052*/ 	.short	(.L_310 - .L_309)
.L_309:
        /*0054*/ 	.word	0x00000008
.L_310:


//--------------------- .nv.info._ZN7cutlass13device_kernelIN5flash19enable_sm80_to_sm89INS1_16FlashAttnFwdSm80INS1_25CollectiveMainloopFwdSm80ILi4ELi1ELb0EN4cute5tupleIJNS5_1CILi128EEENS7_ILi64EEES8_EEELi128ENS_10bfloat16_tEfNS_4arch4Sm80ELb1ELb0ELb1ELb1ELb1ELb0ELb1ELb0EEENS1_21CollectiveEpilogueFwdINS6_IJS8_S8_S9_EEENS6_IJNS7_ILi1EEESH_SH_EEESB_SD_Li128ELb1ELb1ELb0ELb0EEENS1_19SingleTileSchedulerILb1ELb0ELb1ELi128EEEEEEEEEvNT_6ParamsE --------------------------
	.section	.nv.info._ZN7cutlass13device_kernelIN5flash19enable_sm80_to_sm89INS1_16FlashAttnFwdSm80INS1_25CollectiveMainloopFwdSm80ILi4ELi1ELb0EN4cute5tupleIJNS5_1CILi128EEENS7_ILi64EEES8_EEELi128ENS_10bfloat16_tEfNS_4arch4Sm80ELb1ELb0ELb1ELb1ELb1ELb0ELb1ELb0EEENS1_21CollectiveEpilogueFwdINS6_IJS8_S8_S9_EEENS6_IJNS7_ILi1EEESH_SH_EEESB_SD_Li128ELb1ELb1ELb0ELb0EEENS1_19SingleTileSchedulerILb1ELb0ELb1ELi128EEEEEEEEEvNT_6ParamsE,"",@"SHT_CUDA_INFO"
	.sectionflags	@""
	.align	4


	//----- nvinfo : EIATTR_CUDA_API_VERSION
	.align		4
        /*0000*/ 	.byte	0x04, 0x37
        /*0002*/ 	.short	(.L_312 - .L_311)
.L_311:
        /*0004*/ 	.word	0x00000082


	//----- nvinfo : EIATTR_KPARAM_INFO
	.align		4
.L_312:
        /*0008*/ 	.byte	0x04, 0x17
        /*000a*/ 	.short	(.L_314 - .L_313)
.L_313:
        /*000c*/ 	.word	0x00000000
        /*0010*/ 	.short	0x0000
        /*0012*/ 	.short	0x0000
        /*0014*/ 	.byte	0x00, 0xf0, 0x61, 0x10


	//----- nvinfo : EIATTR_SPARSE_MMA_MASK
	.align		4
.L_314:
        /*0018*/ 	.byte	0x03, 0x50
        /*001a*/ 	.short	0x0000


	//----- nvinfo : EIATTR_MAXREG_COUNT
	.align		4
        /*001c*/ 	.byte	0x03, 0x1b
        /*001e*/ 	.short	0x00ff


	//----- nvinfo : EIATTR_MERCURY_ISA_VERSION
	.align		4
        /*0020*/ 	.byte	0x03, 0x5f
        /*0022*/ 	.short	0x0101


	//----- nvinfo : EIATTR_VRC_CTA_INIT_COUNT
	.align		4
        /*0024*/ 	.byte	0x02, 0x4a
	.zero		1
	.zero		1


	//----- nvinfo : EIATTR_EXIT_INSTR_OFFSETS
	.align		4
        /*0028*/ 	.byte	0x04, 0x1c
        /*002a*/ 	.short	(.L_316 - .L_315)


	//   ....[0]....
.L_315:
        /*002c*/ 	.word	0x00000010


	//----- nvinfo : EIATTR_MAX_THREADS
	.align		4
.L_316:
        /*0030*/ 	.byte	0x04, 0x05
        /*0032*/ 	.short	(.L_318 - .L_317)
.L_317:
        /*0034*/ 	.word	0x00000080
        /*0038*/ 	.word	0x00000001
        /*003c*/ 	.word	0x00000001


	//----- nvinfo : EIATTR_CBANK_PARAM_SIZE
	.align		4
.L_318:
        /*0040*/ 	.byte	0x03, 0x19
        /*0042*/ 	.short	0x0418


	//----- nvinfo : EIATTR_PARAM_CBANK
	.align		4
        /*0044*/ 	.byte	0x04, 0x0a
        /*0046*/ 	.short	(.L_320 - .L_319)
	.align		4
.L_319:
        /*0048*/ 	.word	index@(.nv.constant0._ZN7cutlass13device_kernelIN5flash19enable_sm80_to_sm89INS1_16FlashAttnFwdSm80INS1_25CollectiveMainloopFwdSm80ILi4ELi1ELb0EN4cute5tupleIJNS5_1CILi128EEENS7_ILi64EEES8_EEELi128ENS_10bfloat16_tEfNS_4arch4Sm80ELb1ELb0ELb1ELb1ELb1ELb0ELb1ELb0EEENS1_21CollectiveEpilogueFwdINS6_IJS8_S8_S9_EEENS6_IJNS7_ILi1EEESH_SH_EEESB_SD_Li128ELb1ELb1ELb0ELb0EEENS1_19SingleTileSchedulerILb1ELb0ELb1ELi128EEEEEEEEEvNT_6ParamsE)
        /*004c*/ 	.short	0x0380
        /*004e*/ 	.short	0x0418


	//----- nvinfo : EIATTR_SW_WAR
	.align		4
.L_320:
        /*0050*/ 	.byte	0x04, 0x36
        /*0052*/ 	.short	(.L_322 - .L_321)
.L_321:
        /*0054*/ 	.word	0x00000008
.L_322:


//--------------------- .nv.info._ZN7cutlass13device_kernelIN5flash19enable_sm80_to_sm89INS1_16FlashAttnFwdSm80INS1_25CollectiveMainloopFwdSm80ILi4ELi1ELb0EN4cute5tupleIJNS5_1CILi128EEENS7_ILi64EEES8_EEELi128ENS_10bfloat16_tEfNS_4arch4Sm80ELb1ELb0ELb1ELb1ELb1ELb1ELb1ELb0EEENS1_21CollectiveEpilogueFwdINS6_IJS8_S8_S9_EEENS6_IJNS7_ILi1EEESH_SH_EEESB_SD_Li128ELb1ELb1ELb0ELb0EEENS1_19SingleTileSchedulerILb1ELb0ELb1ELi128EEEEEEEEEvNT_6ParamsE --------------------------
	.section	.nv.info._ZN7cutlass13device_kernelIN5flash19enable_sm80_to_sm89INS1_16FlashAttnFwdSm80INS1_25CollectiveMainloopFwdSm80ILi4ELi1ELb0EN4cute5tupleIJNS5_1CILi128EEENS7_ILi64EEES8_EEELi128ENS_10bfloat16_tEfNS_4arch4Sm80ELb1ELb0ELb1ELb1ELb1ELb1ELb1ELb0EEENS1_21CollectiveEpilogueFwdINS6_IJS8_S8_S9_EEENS6_IJNS7_ILi1EEESH_SH_EEESB_SD_Li128ELb1ELb1ELb0ELb0EEENS1_19SingleTileSchedulerILb1ELb0ELb1ELi128EEEEEEEEEvNT_6ParamsE,"",@"SHT_CUDA_INFO"
	.sectionflags	@""
	.align	4


	//----- nvinfo : EIATTR_CUDA_API_VERSION
	.align		4
        /*0000*/ 	.byte	0x04, 0x37
        /*0002*/ 	.short	(.L_324 - .L_323)
.L_323:
        /*0004*/ 	.word	0x00000082


	//----- nvinfo : EIATTR_KPARAM_INFO
	.align		4
.L_324:
        /*0008*/ 	.byte	0x04, 0x17
        /*000a*/ 	.short	(.L_326 - .L_325)
.L_325:
        /*000c*/ 	.word	0x00000000
        /*0010*/ 	.short	0x0000
        /*0012*/ 	.short	0x0000
        /*0014*/ 	.byte	0x00, 0xf0, 0x61, 0x10


	//----- nvinfo : EIATTR_SPARSE_MMA_MASK
	.align		4
.L_326:
        /*0018*/ 	.byte	0x03, 0x50
        /*001a*/ 	.short	0x0000


	//----- nvinfo : EIATTR_MAXREG_COUNT
	.align		4
        /*001c*/ 	.byte	0x03, 0x1b
        /*001e*/ 	.short	0x00ff


	//----- nvinfo : EIATTR_MERCURY_ISA_VERSION
	.align		4
        /*0020*/ 	.byte	0x03, 0x5f
        /*0022*/ 	.short	0x0101


	//----- nvinfo : EIATTR_VRC_CTA_INIT_COUNT
	.align		4
        /*0024*/ 	.byte	0x02, 0x4a
	.zero		1
	.zero		1


	//----- nvinfo : EIATTR_EXIT_INSTR_OFFSETS
	.align		4
        /*0028*/ 	.byte	0x04, 0x1c
        /*002a*/ 	.short	(.L_328 - .L_327)


	//   ....[0]....
.L_327:
        /*002c*/ 	.word	0x00000010


	//----- nvinfo : EIATTR_MAX_THREADS
	.align		4
.L_328:
        /*0030*/ 	.byte	0x04, 0x05
        /*0032*/ 	.short	(.L_330 - .L_329)
.L_329:
        /*0034*/ 	.word	0x00000080
        /*0038*/ 	.word	0x00000001
        /*003c*/ 	.word	0x00000001


	//----- nvinfo : EIATTR_CBANK_PARAM_SIZE
	.align		4
.L_330:
        /*0040*/ 	.byte	0x03, 0x19
        /*0042*/ 	.short	0x0418


	//----- nvinfo : EIATTR_PARAM_CBANK
	.align		4
        /*0044*/ 	.byte	0x04, 0x0a
        /*0046*/ 	.short	(.L_332 - .L_331)
	.align		4
.L_331:
        /*0048*/ 	.word	index@(.nv.constant0._ZN7cutlass13device_kernelIN5flash19enable_sm80_to_sm89INS1_16FlashAttnFwdSm80INS1_25CollectiveMainloopFwdSm80ILi4ELi1ELb0EN4cute5tupleIJNS5_1CILi128EEENS7_ILi64EEES8_EEELi128ENS_10bfloat16_tEfNS_4arch4Sm80ELb1ELb0ELb1ELb1ELb1ELb1ELb1ELb0EEENS1_21CollectiveEpilogueFwdINS6_IJS8_S8_S9_EEENS6_IJNS7_ILi1EEESH_SH_EEESB_SD_Li128ELb1ELb1ELb0ELb0EEENS1_19SingleTileSchedulerILb1ELb0ELb1ELi128EEEEEEEEEvNT_6ParamsE)
        /*004c*/ 	.short	0x0380
        /*004e*/ 	.short	0x0418


	//----- nvinfo : EIATTR_SW_WAR
	.align		4
.L_332:
        /*0050*/ 	.byte	0x04, 0x36
        /*0052*/ 	.short	(.L_334 - .L_333)
.L_333:
        /*0054*/ 	.word	0x00000008
.L_334:


//--------------------- .nv.callgraph             --------------------------
	.section	.nv.callgraph,"",@"SHT_CUDA_CALLGRAPH"
	.align	4
	.sectionentsize	8
	.align		4
        /*0000*/ 	.word	0x00000000
	.align		4
        /*0004*/ 	.word	0xffffffff
	.align		4
        /*0008*/ 	.word	0x00000000
	.align		4
        /*000c*/ 	.word	0xfffffffe
	.align		4
        /*0010*/ 	.word	0x00000000
	.align		4
        /*0014*/ 	.word	0xfffffffd
	.align		4
        /*0018*/ 	.word	0x00000000
	.align		4
        /*001c*/ 	.word	0xfffffffc


//--------------------- .nv.constant4             --------------------------
	.section	.nv.constant4,"a",@progbits
	.align	8
	.align		8
.nv.constant4:
        /*0000*/ 	.dword	_ZN80_INTERNAL_6eb2f92d_44_flash_fwd_hdim128_bf16_paged_softcap_sm80_cu_f3e6f9ee_29084cuda3std3__45__cpo5beginE
	.align		8
        /*0008*/ 	.dword	_ZN80_INTERNAL_6eb2f92d_44_flash_fwd_hdim128_bf16_paged_softcap_sm80_cu_f3e6f9ee_29084cuda3std3__45__cpo3endE
	.align		8
        /*0010*/ 	.dword	_ZN80_INTERNAL_6eb2f92d_44_flash_fwd_hdim128_bf16_paged_softcap_sm80_cu_f3e6f9ee_29084cuda3std3__45__cpo6cbeginE
	.align		8
        /*0018*/ 	.dword	_ZN80_INTERNAL_6eb2f92d_44_flash_fwd_hdim128_bf16_paged_softcap_sm80_cu_f3e6f9ee_29084cuda3std3__45__cpo4cendE
	.align		8
        /*0020*/ 	.dword	_ZN80_INTERNAL_6eb2f92d_44_flash_fwd_hdim128_bf16_paged_softcap_sm80_cu_f3e6f9ee_29084cuda3std3__482_GLOBAL__N__6eb2f92d_44_flash_fwd_hdim128_bf16_paged_softcap_sm80_cu_f3e6f9ee_29086ignoreE
	.align		8
        /*0028*/ 	.dword	_ZN80_INTERNAL_6eb2f92d_44_flash_fwd_hdim128_bf16_paged_softcap_sm80_cu_f3e6f9ee_29084cuda3std3__419piecewise_constructE
	.align		8
        /*0030*/ 	.dword	_ZN80_INTERNAL_6eb2f92d_44_flash_fwd_hdim128_bf16_paged_softcap_sm80_cu_f3e6f9ee_29084cuda3std3__48in_placeE
	.align		8
        /*0038*/ 	.dword	_ZN80_INTERNAL_6eb2f92d_44_flash_fwd_hdim128_bf16_paged_softcap_sm80_cu_f3e6f9ee_29084cuda3std6ranges3__45__cpo4swapE
	.align		8
        /*0040*/ 	.dword	_ZN80_INTERNAL_6eb2f92d_44_flash_fwd_hdim128_bf16_paged_softcap_sm80_cu_f3e6f9ee_29084cuda3std6ranges3__45__cpo9iter_moveE
	.align		8
        /*0048*/ 	.dword	_ZN80_INTERNAL_6eb2f92d_44_flash_fwd_hdim128_bf16_paged_softcap_sm80_cu_f3e6f9ee_29084cute7productE
	.align		8
        /*0050*/ 	.dword	_ZN80_INTERNAL_6eb2f92d_44_flash_fwd_hdim128_bf16_paged_softcap_sm80_cu_f3e6f9ee_29084cute1_E


//--------------------- .text._ZN7cutlass13device_kernelIN5flash19enable_sm80_to_sm89INS1_16FlashAttnFwdSm80INS1_25CollectiveMainloopFwdSm80ILi8ELi1ELb1EN4cute5tupleIJNS5_1CILi128EEES8_S8_EEELi128ENS_10bfloat16_tEfNS_4arch4Sm80ELb0ELb0ELb1ELb0ELb1ELb0ELb1ELb0EEENS1_21CollectiveEpilogueFwdIS9_NS6_IJNS7_ILi1EEESF_SF_EEESA_SC_Li256ELb0ELb1ELb0ELb0EEENS1_19SingleTileSchedulerILb0ELb0ELb1ELi128EEEEEEEEEvNT_6ParamsE --------------------------
	.section	.text._ZN7cutlass13device_kernelIN5flash19enable_sm80_to_sm89INS1_16FlashAttnFwdSm80INS1_25CollectiveMainloopFwdSm80ILi8ELi1ELb1EN4cute5tupleIJNS5_1CILi128EEES8_S8_EEELi128ENS_10bfloat16_tEfNS_4arch4Sm80ELb0ELb0ELb1ELb0ELb1ELb0ELb1ELb0EEENS1_21CollectiveEpilogueFwdIS9_NS6_IJNS7_ILi1EEESF_SF_EEESA_SC_Li256ELb0ELb1ELb0ELb0EEENS1_19SingleTileSchedulerILb0ELb0ELb1ELi128EEEEEEEEEvNT_6ParamsE,"ax",@progbits
	.align	128
.text._ZN7cutlass13device_kernelIN5flash19enable_sm80_to_sm89INS1_16FlashAttnFwdSm80INS1_25CollectiveMainloopFwdSm80ILi8ELi1ELb1EN4cute5tupleIJNS5_1CILi128EEES8_S8_EEELi128ENS_10bfloat16_tEfNS_4arch4Sm80ELb0ELb0ELb1ELb0ELb1ELb0ELb1ELb0EEENS1_21CollectiveEpilogueFwdIS9_NS6_IJNS7_ILi1EEESF_SF_EEESA_SC_Li256ELb0ELb1ELb0ELb0EEENS1_19SingleTileSchedulerILb0ELb0ELb1ELi128EEEEEEEEEvNT_6ParamsE:
        .type           _ZN7cutlass13device_kernelIN5flash19enable_sm80_to_sm89INS1_16FlashAttnFwdSm80INS1_25CollectiveMainloopFwdSm80ILi8ELi1ELb1EN4cute5tupleIJNS5_1CILi128EEES8_S8_EEELi128ENS_10bfloat16_tEfNS_4arch4Sm80ELb0ELb0ELb1ELb0ELb1ELb0ELb1ELb0EEENS1_21CollectiveEpilogueFwdIS9_NS6_IJNS7_ILi1EEESF_SF_EEESA_SC_Li256ELb0ELb1ELb0ELb0EEENS1_19SingleTileSchedulerILb0ELb0ELb1ELi128EEEEEEEEEvNT_6ParamsE,@function
        .size           _ZN7cutlass13device_kernelIN5flash19enable_sm80_to_sm89INS1_16FlashAttnFwdSm80INS1_25CollectiveMainloopFwdSm80ILi8ELi1ELb1EN4cute5tupleIJNS5_1CILi128EEES8_S8_EEELi128ENS_10bfloat16_tEfNS_4arch4Sm80ELb0ELb0ELb1ELb0ELb1ELb0ELb1ELb0EEENS1_21CollectiveEpilogueFwdIS9_NS6_IJNS7_ILi1EEESF_SF_EEESA_SC_Li256ELb0ELb1ELb0ELb0EEENS1_19SingleTileSchedulerILb0ELb0ELb1ELi128EEEEEEEEEvNT_6ParamsE,(.L_x_18 - _ZN7cutlass13device_kernelIN5flash19enable_sm80_to_sm89INS1_16FlashAttnFwdSm80INS1_25CollectiveMainloopFwdSm80ILi8ELi1ELb1EN4cute5tupleIJNS5_1CILi128EEES8_S8_EEELi128ENS_10bfloat16_tEfNS_4arch4Sm80ELb0ELb0ELb1ELb0ELb1ELb0ELb1ELb0EEENS1_21CollectiveEpilogueFwdIS9_NS6_IJNS7_ILi1EEESF_SF_EEESA_SC_Li256ELb0ELb1ELb0ELb0EEENS1_19SingleTileSchedulerILb0ELb0ELb1ELi128EEEEEEEEEvNT_6ParamsE)
        .other          _ZN7cutlass13device_kernelIN5flash19enable_sm80_to_sm89INS1_16FlashAttnFwdSm80INS1_25CollectiveMainloopFwdSm80ILi8ELi1ELb1EN4cute5tupleIJNS5_1CILi128EEES8_S8_EEELi128ENS_10bfloat16_tEfNS_4arch4Sm80ELb0ELb0ELb1ELb0ELb1ELb0ELb1ELb0EEENS1_21CollectiveEpilogueFwdIS9_NS6_IJNS7_ILi1EEESF_SF_EEESA_SC_Li256ELb0ELb1ELb0ELb0EEENS1_19SingleTileSchedulerILb0ELb0ELb1ELi128EEEEEEEEEvNT_6ParamsE,@"STO_CUDA_ENTRY STV_DEFAULT"
_ZN7cutlass13device_kernelIN5flash19enable_sm80_to_sm89INS1_16FlashAttnFwdSm80INS1_25CollectiveMainloopFwdSm80ILi8ELi1ELb1EN4cute5tupleIJNS5_1CILi128EEES8_S8_EEELi128ENS_10bfloat16_tEfNS_4arch4Sm80ELb0ELb0ELb1ELb0ELb1ELb0ELb1ELb0EEENS1_21CollectiveEpilogueFwdIS9_NS6_IJNS7_ILi1EEESF_SF_EEESA_SC_Li256ELb0ELb1ELb0ELb0EEENS1_19SingleTileSchedulerILb0ELb0ELb1ELi128EEEEEEEEEvNT_6ParamsE:
[----:B------:R-:W-:Y:S01]  /*0000*/  LDC R1, c[0x0][0x37c] ;  /* 0x0000df00ff017b82 */ /* 0x000fe20000000800 */
[----:B------:R-:W-:Y:S05]  /*0010*/  EXIT ;  /* 0x000000000000794d */ /* 0x000fea0003800000 */
.L_x_0:
[----:B------:R-:W-:-:S00]  /*0020*/  BRA `(.L_x_0) ;  /* 0xfffffffc00fc7947 */ /* 0x000fc0000383ffff */
[----:B------:R-:W-:-:S00]  /*0030*/  NOP ;  /* 0x0000000000007918 */ /* 0x000fc00000000000 */
        /* <DEDUP_REMOVED lines=12> */
.L_x_18:


//--------------------- .text._ZN7cutlass13device_kernelIN5flash19enable_sm80_to_sm89INS1_16FlashAttnFwdSm80INS1_25CollectiveMainloopFwdSm80ILi8ELi1ELb1EN4cute5tupleIJNS5_1CILi128EEES8_S8_EEELi128ENS_10bfloat16_tEfNS_4arch4Sm80ELb0ELb0ELb1ELb1ELb1ELb0ELb1ELb0EEENS1_21CollectiveEpilogueFwdIS9_NS6_IJNS7_ILi1EEESF_SF_EEESA_SC_Li256ELb1ELb1ELb0ELb0EEENS1_19SingleTileSchedulerILb1ELb0ELb1ELi128EEEEEEEEEvNT_6ParamsE --------------------------
	.section	.text._ZN7cutlass13device_kernelIN5flash19enable_sm80_to_sm89INS1_16FlashAttnFwdSm80INS1_25CollectiveMainloopFwdSm80ILi8ELi1ELb1EN4cute5tupleIJNS5_1CILi128EEES8_S8_EEELi128ENS_10bfloat16_tEfNS_4arch4Sm80ELb0ELb0ELb1ELb1ELb1ELb0ELb1ELb0EEENS1_21CollectiveEpilogueFwdIS9_NS6_IJNS7_ILi1EEESF_SF_EEESA_SC_Li256ELb1ELb1ELb0ELb0EEENS1_19SingleTileSchedulerILb1ELb0ELb1ELi128EEEEEEEEEvNT_6ParamsE,"ax",@progbits
	.align	128
.text._ZN7cutlass13device_kernelIN5flash19enable_sm80_to_sm89INS1_16FlashAttnFwdSm80INS1_25CollectiveMainloopFwdSm80ILi8ELi1ELb1EN4cute5tupleIJNS5_1CILi128EEES8_S8_EEELi128ENS_10bfloat16_tEfNS_4arch4Sm80ELb0ELb0ELb1ELb1ELb1ELb0ELb1ELb0EEENS1_21CollectiveEpilogueFwdIS9_NS6_IJNS7_ILi1EEESF_SF_EEESA_SC_Li256ELb1ELb1ELb0ELb0EEENS1_19SingleTileSchedulerILb1ELb0ELb1ELi128EEEEEEEEEvNT_6ParamsE:
        .type           _ZN7cutlass13device_kernelIN5flash19enable_sm80_to_sm89INS1_16FlashAttnFwdSm80INS1_25CollectiveMainloopFwdSm80ILi8ELi1ELb1EN4cute5tupleIJNS5_1CILi128EEES8_S8_EEELi128ENS_10bfloat16_tEfNS_4arch4Sm80ELb0ELb0ELb1ELb1ELb1ELb0ELb1ELb0EEENS1_21CollectiveEpilogueFwdIS9_NS6_IJNS7_ILi1EEESF_SF_EEESA_SC_Li256ELb1ELb1ELb0ELb0EEENS1_19SingleTileSchedulerILb1ELb0ELb1ELi128EEEEEEEEEvNT_6ParamsE,@function
        .size           _ZN7cutlass13device_kernelIN5flash19enable_sm80_to_sm89INS1_16FlashAttnFwdSm80INS1_25CollectiveMainloopFwdSm80ILi8ELi1ELb1EN4cute5tupleIJNS5_1CILi128EEES8_S8_EEELi128ENS_10bfloat16_tEfNS_4arch4Sm80ELb0ELb0ELb1ELb1ELb1ELb0ELb1ELb0EEENS1_21CollectiveEpilogueFwdIS9_NS6_IJNS7_ILi1EEESF_SF_EEESA_SC_Li256ELb1ELb1ELb0ELb0EEENS1_19SingleTileSchedulerILb1ELb0ELb1ELi128EEEEEEEEEvNT_6ParamsE,(.L_x_19 - _ZN7cutlass13device_kernelIN5flash19enable_sm80_to_sm89INS1_16FlashAttnFwdSm80INS1_25CollectiveMainloopFwdSm80ILi8ELi1ELb1EN4cute5tupleIJNS5_1CILi128EEES8_S8_EEELi128ENS_10bfloat16_tEfNS_4arch4Sm80ELb0ELb0ELb1ELb1ELb1ELb0ELb1ELb0EEENS1_21CollectiveEpilogueFwdIS9_NS6_IJNS7_ILi1EEESF_SF_EEESA_SC_Li256ELb1ELb1ELb0ELb0EEENS1_19SingleTileSchedulerILb1ELb0ELb1ELi128EEEEEEEEEvNT_6ParamsE)
        .other          _ZN7cutlass13device_kernelIN5flash19enable_sm80_to_sm89INS1_16FlashAttnFwdSm80INS1_25CollectiveMainloopFwdSm80ILi8ELi1ELb1EN4cute5tupleIJNS5_1CILi128EEES8_S8_EEELi128ENS_10bfloat16_tEfNS_4arch4Sm80ELb0ELb0ELb1ELb1ELb1ELb0ELb1ELb0EEENS1_21CollectiveEpilogueFwdIS9_NS6_IJNS7_ILi1EEESF_SF_EEESA_SC_Li256ELb1ELb1ELb0ELb0EEENS1_19SingleTileSchedulerILb1ELb0ELb1ELi128EEEEEEEEEvNT_6ParamsE,@"STO_CUDA_ENTRY STV_DEFAULT"
_ZN7cutlass13device_kernelIN5flash19enable_sm80_to_sm89INS1_16FlashAttnFwdSm80INS1_25CollectiveMainloopFwdSm80ILi8ELi1ELb1EN4cute5tupleIJNS5_1CILi128EEES8_S8_EEELi128ENS_10bfloat16_tEfNS_4arch4Sm80ELb0ELb0ELb1ELb1ELb1ELb0ELb1ELb0EEENS1_21CollectiveEpilogueFwdIS9_NS6_IJNS7_ILi1EEESF_SF_EEESA_SC_Li256ELb1ELb1ELb0ELb0EEENS1_19SingleTileSchedulerILb1ELb0ELb1ELi128EEEEEEEEEvNT_6ParamsE:
[----:B------:R-:W-:Y:S01]  /*0000*/  LDC R1, c[0x0][0x37c] ;  /* 0x0000df00ff017b82 */ /* 0x000fe20000000800 */
[----:B------:R-:W-:Y:S05]  /*0010*/  EXIT ;  /* 0x000000000000794d */ /* 0x000fea0003800000 */
.L_x_1:
        /* <DEDUP_REMOVED lines=14> */
.L_x_19:


//--------------------- .text._ZN7cutlass13device_kernelIN5flash19enable_sm80_to_sm89INS1_16FlashAttnFwdSm80INS1_25CollectiveMainloopFwdSm80ILi8ELi1ELb1EN4cute5tupleIJNS5_1CILi128EEES8_S8_EEELi128ENS_10bfloat16_tEfNS_4arch4Sm80ELb0ELb0ELb1ELb1ELb1ELb1ELb1ELb0EEENS1_21CollectiveEpilogueFwdIS9_NS6_IJNS7_ILi1EEESF_SF_EEESA_SC_Li256ELb1ELb1ELb0ELb0EEENS1_19SingleTileSchedulerILb1ELb0ELb1ELi128EEEEEEEEEvNT_6ParamsE --------------------------
	.section	.text._ZN7cutlass13device_kernelIN5flash19enable_sm80_to_sm89INS1_16FlashAttnFwdSm80INS1_25CollectiveMainloopFwdSm80ILi8ELi1ELb1EN4cute5tupleIJNS5_1CILi128EEES8_S8_EEELi128ENS_10bfloat16_tEfNS_4arch4Sm80ELb0ELb0ELb1ELb1ELb1ELb1ELb1ELb0EEENS1_21CollectiveEpilogueFwdIS9_NS6_IJNS7_ILi1EEESF_SF_EEESA_SC_Li256ELb1ELb1ELb0ELb0EEENS1_19SingleTileSchedulerILb1ELb0ELb1ELi128EEEEEEEEEvNT_6ParamsE,"ax",@progbits
	.align	128
.text._ZN7cutlass13device_kernelIN5flash19enable_sm80_to_sm89INS1_16FlashAttnFwdSm80INS1_25CollectiveMainloopFwdSm80ILi8ELi1ELb1EN4cute5tupleIJNS5_1CILi128EEES8_S8_EEELi128ENS_10bfloat16_tEfNS_4arch4Sm80ELb0ELb0ELb1ELb1ELb1ELb1ELb1ELb0EEENS1_21CollectiveEpilogueFwdIS9_NS6_IJNS7_ILi1EEESF_SF_EEESA_SC_Li256ELb1ELb1ELb0ELb0EEENS1_19SingleTileSchedulerILb1ELb0ELb1ELi128EEEEEEEEEvNT_6ParamsE:
        .type           _ZN7cutlass13device_kernelIN5flash19enable_sm80_to_sm89INS1_16FlashAttnFwdSm80INS1_25CollectiveMainloopFwdSm80ILi8ELi1ELb1EN4cute5tupleIJNS5_1CILi128EEES8_S8_EEELi128ENS_10bfloat16_tEfNS_4arch4Sm80ELb0ELb0ELb1ELb1ELb1ELb1ELb1ELb0EEENS1_21CollectiveEpilogueFwdIS9_NS6_IJNS7_ILi1EEESF_SF_EEESA_SC_Li256ELb1ELb1ELb0ELb0EEENS1_19SingleTileSchedulerILb1ELb0ELb1ELi128EEEEEEEEEvNT_6ParamsE,@function
        .size           _ZN7cutlass13device_kernelIN5flash19enable_sm80_to_sm89INS1_16FlashAttnFwdSm80INS1_25CollectiveMainloopFwdSm80ILi8ELi1ELb1EN4cute5tupleIJNS5_1CILi128EEES8_S8_EEELi128ENS_10bfloat16_tEfNS_4arch4Sm80ELb0ELb0ELb1ELb1ELb1ELb1ELb1ELb0EEENS1_21CollectiveEpilogueFwdIS9_NS6_IJNS7_ILi1EEESF_SF_EEESA_SC_Li256ELb1ELb1ELb0ELb0EEENS1_19SingleTileSchedulerILb1ELb0ELb1ELi128EEEEEEEEEvNT_6ParamsE,(.L_x_20 - _ZN7cutlass13device_kernelIN5flash19enable_sm80_to_sm89INS1_16FlashAttnFwdSm80INS1_25CollectiveMainloopFwdSm80ILi8ELi1ELb1EN4cute5tupleIJNS5_1CILi128EEES8_S8_EEELi128ENS_10bfloat16_tEfNS_4arch4Sm80ELb0ELb0ELb1ELb1ELb1ELb1ELb1ELb0EEENS1_21CollectiveEpilogueFwdIS9_NS6_IJNS7_ILi1EEESF_SF_EEESA_SC_Li256ELb1ELb1ELb0ELb0EEENS1_19SingleTileSchedulerILb1ELb0ELb1ELi128EEEEEEEEEvNT_6ParamsE)
        .other          _ZN7cutlass13device_kernelIN5flash19enable_sm80_to_sm89INS1_16FlashAttnFwdSm80INS1_25CollectiveMainloopFwdSm80ILi8ELi1ELb1EN4cute5tupleIJNS5_1CILi128EEES8_S8_EEELi128ENS_10bfloat16_tEfNS_4arch4Sm80ELb0ELb0ELb1ELb1ELb1ELb1ELb1ELb0EEENS1_21CollectiveEpilogueFwdIS9_NS6_IJNS7_ILi1EEESF_SF_EEESA_SC_Li256ELb1ELb1ELb0ELb0EEENS1_19SingleTileSchedulerILb1ELb0ELb1ELi128EEEEEEEEEvNT_6ParamsE,@"STO_CUDA_ENTRY STV_DEFAULT"
_ZN7cutlass13device_kernelIN5flash19enable_sm80_to_sm89INS1_16FlashAttnFwdSm80INS1_25CollectiveMainloopFwdSm80ILi8ELi1ELb1EN4cute5tupleIJNS5_1CILi128EEES8_S8_EEELi128ENS_10bfloat16_tEfNS_4arch4Sm80ELb0ELb0ELb1ELb1ELb1ELb1ELb1ELb0EEENS1_21CollectiveEpilogueFwdIS9_NS6_IJNS7_ILi1EEESF_SF_EEESA_SC_Li256ELb1ELb1ELb0ELb0EEENS1_19SingleTileSchedulerILb1ELb0ELb1ELi128EEEEEEEEEvNT_6ParamsE:
[----:B------:R-:W-:Y:S01]  /*0000*/  LDC R1, c[0x0][0x37c] ;  /* 0x0000df00ff017b82 */ /* 0x000fe20000000800 */
[----:B------:R-:W-:Y:S05]  /*0010*/  EXIT ;  /* 0x000000000000794d */ /* 0x000fea0003800000 */
.L_x_2:
        /* <DEDUP_REMOVED lines=14> */
.L_x_20:


//--------------------- .text._ZN7cutlass13device_kernelIN5flash19enable_sm80_to_sm89INS1_16FlashAttnFwdSm80INS1_25CollectiveMainloopFwdSm80ILi8ELi1ELb1EN4cute5tupleIJNS5_1CILi128EEENS7_ILi96EEES8_EEELi128ENS_10bfloat16_tEfNS_4arch4Sm80ELb0ELb1ELb1ELb0ELb1ELb0ELb1ELb0EEENS1_21CollectiveEpilogueFwdINS6_IJS8_S8_S9_EEENS6_IJNS7_ILi1EEESH_SH_EEESB_SD_Li256ELb0ELb1ELb0ELb0EEENS1_19SingleTileSchedulerILb0ELb0ELb1ELi128EEEEEEEEEvNT_6ParamsE --------------------------
	.section	.text._ZN7cutlass13device_kernelIN5flash19enable_sm80_to_sm89INS1_16FlashAttnFwdSm80INS1_25CollectiveMainloopFwdSm80ILi8ELi1ELb1EN4cute5tupleIJNS5_1CILi128EEENS7_ILi96EEES8_EEELi128ENS_10bfloat16_tEfNS_4arch4Sm80ELb0ELb1ELb1ELb0ELb1ELb0ELb1ELb0EEENS1_21CollectiveEpilogueFwdINS6_IJS8_S8_S9_EEENS6_IJNS7_ILi1EEESH_SH_EEESB_SD_Li256ELb0ELb1ELb0ELb0EEENS1_19SingleTileSchedulerILb0ELb0ELb1ELi128EEEEEEEEEvNT_6ParamsE,"ax",@progbits
	.align	128
.text._ZN7cutlass13device_kernelIN5flash19enable_sm80_to_sm89INS1_16FlashAttnFwdSm80INS1_25CollectiveMainloopFwdSm80ILi8ELi1ELb1EN4cute5tupleIJNS5_1CILi128EEENS7_ILi96EEES8_EEELi128ENS_10bfloat16_tEfNS_4arch4Sm80ELb0ELb1ELb1ELb0ELb1ELb0ELb1ELb0EEENS1_21CollectiveEpilogueFwdINS6_IJS8_S8_S9_EEENS6_IJNS7_ILi1EEESH_SH_EEESB_SD_Li256ELb0ELb1ELb0ELb0EEENS1_19SingleTileSchedulerILb0ELb0ELb1ELi128EEEEEEEEEvNT_6ParamsE:
        .type           _ZN7cutlass13device_kernelIN5flash19enable_sm80_to_sm89INS1_16FlashAttnFwdSm80INS1_25CollectiveMainloopFwdSm80ILi8ELi1ELb1EN4cute5tupleIJNS5_1CILi128EEENS7_ILi96EEES8_EEELi128ENS_10bfloat16_tEfNS_4arch4Sm80ELb0ELb1ELb1ELb0ELb1ELb0ELb1ELb0EEENS1_21CollectiveEpilogueFwdINS6_IJS8_S8_S9_EEENS6_IJNS7_ILi1EEESH_SH_EEESB_SD_Li256ELb0ELb1ELb0ELb0EEENS1_19SingleTileSchedulerILb0ELb0ELb1ELi128EEEEEEEEEvNT_6ParamsE,@function
        .size           _ZN7cutlass13device_kernelIN5flash19enable_sm80_to_sm89INS1_16FlashAttnFwdSm80INS1_25CollectiveMainloopFwdSm80ILi8ELi1ELb1EN4cute5tupleIJNS5_1CILi128EEENS7_ILi96EEES8_EEELi128ENS_10bfloat16_tEfNS_4arch4Sm80ELb0ELb1ELb1ELb0ELb1ELb0ELb1ELb0EEENS1_21CollectiveEpilogueFwdINS6_IJS8_S8_S9_EEENS6_IJNS7_ILi1EEESH_SH_EEESB_SD_Li256ELb0ELb1ELb0ELb0EEENS1_19SingleTileSchedulerILb0ELb0ELb1ELi128EEEEEEEEEvNT_6ParamsE,(.L_x_21 - _ZN7cutlass13device_kernelIN5flash19enable_sm80_to_sm89INS1_16FlashAttnFwdSm80INS1_25CollectiveMainloopFwdSm80ILi8ELi1ELb1EN4cute5tupleIJNS5_1CILi128EEENS7_ILi96EEES8_EEELi128ENS_10bfloat16_tEfNS_4arch4Sm80ELb0ELb1ELb1ELb0ELb1ELb0ELb1ELb0EEENS1_21CollectiveEpilogueFwdINS6_IJS8_S8_S9_EEENS6_IJNS7_ILi1EEESH_SH_EEESB_SD_Li256ELb0ELb1ELb0ELb0EEENS1_19SingleTileSchedulerILb0ELb0ELb1ELi128EEEEEEEEEvNT_6ParamsE)
        .other          _ZN7cutlass13device_kernelIN5flash19enable_sm80_to_sm89INS1_16FlashAttnFwdSm80INS1_25CollectiveMainloopFwdSm80ILi8ELi1ELb1EN4cute5tupleIJNS5_1CILi128EEENS7_ILi96EEES8_EEELi128ENS_10bfloat16_tEfNS_4arch4Sm80ELb0ELb1ELb1ELb0ELb1ELb0ELb1ELb0EEENS1_21CollectiveEpilogueFwdINS6_IJS8_S8_S9_EEENS6_IJNS7_ILi1EEESH_SH_EEESB_SD_Li256ELb0ELb1ELb0ELb0EEENS1_19SingleTileSchedulerILb0ELb0ELb1ELi128EEEEEEEEEvNT_6ParamsE,@"STO_CUDA_ENTRY STV_DEFAULT"
_ZN7cutlass13device_kernelIN5flash19enable_sm80_to_sm89INS1_16FlashAttnFwdSm80INS1_25CollectiveMainloopFwdSm80ILi8ELi1ELb1EN4cute5tupleIJNS5_1CILi128EEENS7_ILi96EEES8_EEELi128ENS_10bfloat16_tEfNS_4arch4Sm80ELb0ELb1ELb1ELb0ELb1ELb0ELb1ELb0EEENS1_21CollectiveEpilogueFwdINS6_IJS8_S8_S9_EEENS6_IJNS7_ILi1EEESH_SH_EEESB_SD_Li256ELb0ELb1ELb0ELb0EEENS1_19SingleTileSchedulerILb0ELb0ELb1ELi128EEEEEEEEEvNT_6ParamsE:
[----:B------:R-:W-:Y:S01]  /*0000*/  LDC R1, c[0x0][0x37c] ;  /* 0x0000df00ff017b82 */ /* 0x000fe20000000800 */
[----:B------:R-:W-:Y:S05]  /*0010*/  EXIT ;  /* 0x000000000000794d */ /* 0x000fea0003800000 */
.L_x_3:
        /* <DEDUP_REMOVED lines=14> */
.L_x_21:


//--------------------- .text._ZN7cutlass13device_kernelIN5flash19enable_sm80_to_sm89INS1_16FlashAttnFwdSm80INS1_25CollectiveMainloopFwdSm80ILi8ELi1ELb1EN4cute5tupleIJNS5_1CILi128EEENS7_ILi96EEES8_EEELi128ENS_10bfloat16_tEfNS_4arch4Sm80ELb0ELb1ELb1ELb1ELb1ELb0ELb1ELb0EEENS1_21CollectiveEpilogueFwdINS6_IJS8_S8_S9_EEENS6_IJNS7_ILi1EEESH_SH_EEESB_SD_Li256ELb1ELb1ELb0ELb0EEENS1_19SingleTileSchedulerILb1ELb0ELb1ELi128EEEEEEEEEvNT_6ParamsE --------------------------
	.section	.text._ZN7cutlass13device_kernelIN5flash19enable_sm80_to_sm89INS1_16FlashAttnFwdSm80INS1_25CollectiveMainloopFwdSm80ILi8ELi1ELb1EN4cute5tupleIJNS5_1CILi128EEENS7_ILi96EEES8_EEELi128ENS_10bfloat16_tEfNS_4arch4Sm80ELb0ELb1ELb1ELb1ELb1ELb0ELb1ELb0EEENS1_21CollectiveEpilogueFwdINS6_IJS8_S8_S9_EEENS6_IJNS7_ILi1EEESH_SH_EEESB_SD_Li256ELb1ELb1ELb0ELb0EEENS1_19SingleTileSchedulerILb1ELb0ELb1ELi128EEEEEEEEEvNT_6ParamsE,"ax",@progbits
	.align	128
.text._ZN7cutlass13device_kernelIN5flash19enable_sm80_to_sm89INS1_16FlashAttnFwdSm80INS1_25CollectiveMainloopFwdSm80ILi8ELi1ELb1EN4cute5tupleIJNS5_1CILi128EEENS7_ILi96EEES8_EEELi128ENS_10bfloat16_tEfNS_4arch4Sm80ELb0ELb1ELb1ELb1ELb1ELb0ELb1ELb0EEENS1_21CollectiveEpilogueFwdINS6_IJS8_S8_S9_EEENS6_IJNS7_ILi1EEESH_SH_EEESB_SD_Li256ELb1ELb1ELb0ELb0EEENS1_19SingleTileSchedulerILb1ELb0ELb1ELi128EEEEEEEEEvNT_6ParamsE:
        .type           _ZN7cutlass13device_kernelIN5flash19enable_sm80_to_sm89INS1_16FlashAttnFwdSm80INS1_25CollectiveMainloopFwdSm80ILi8ELi1ELb1EN4cute5tupleIJNS5_1CILi128EEENS7_ILi96EEES8_EEELi128ENS_10bfloat16_tEfNS_4arch4Sm80ELb0ELb1ELb1ELb1ELb1ELb0ELb1ELb0EEENS1_21CollectiveEpilogueFwdINS6_IJS8_S8_S9_EEENS6_IJNS7_ILi1EEESH_SH_EEESB_SD_Li256ELb1ELb1ELb0ELb0EEENS1_19SingleTileSchedulerILb1ELb0ELb1ELi128EEEEEEEEEvNT_6ParamsE,@function
        .size           _ZN7cutlass13device_kernelIN5flash19enable_sm80_to_sm89INS1_16FlashAttnFwdSm80INS1_25CollectiveMainloopFwdSm80ILi8ELi1ELb1EN4cute5tupleIJNS5_1CILi128EEENS7_ILi96EEES8_EEELi128ENS_10bfloat16_tEfNS_4arch4Sm80ELb0ELb1ELb1ELb1ELb1ELb0ELb1ELb0EEENS1_21CollectiveEpilogueFwdINS6_IJS8_S8_S9_EEENS6_IJNS7_ILi1EEESH_SH_EEESB_SD_Li256ELb1ELb1ELb0ELb0EEENS1_19SingleTileSchedulerILb1ELb0ELb1ELi128EEEEEEEEEvNT_6ParamsE,(.L_x_22 - _ZN7cutlass13device_kernelIN5flash19enable_sm80_to_sm89INS1_16FlashAttnFwdSm80INS1_25CollectiveMainloopFwdSm80ILi8ELi1ELb1EN4cute5tupleIJNS5_1CILi128EEENS7_ILi96EEES8_EEELi128ENS_10bfloat16_tEfNS_4arch4Sm80ELb0ELb1ELb1ELb1ELb1ELb0ELb1ELb0EEENS1_21CollectiveEpilogueFwdINS6_IJS8_S8_S9_EEENS6_IJNS7_ILi1EEESH_SH_EEESB_SD_Li256ELb1ELb1ELb0ELb0EEENS1_19SingleTileSchedulerILb1ELb0ELb1ELi128EEEEEEEEEvNT_6ParamsE)
        .other          _ZN7cutlass13device_kernelIN5flash19enable_sm80_to_sm89INS1_16FlashAttnFwdSm80INS1_25CollectiveMainloopFwdSm80ILi8ELi1ELb1EN4cute5tupleIJNS5_1CILi128EEENS7_ILi96EEES8_EEELi128ENS_10bfloat16_tEfNS_4arch4Sm80ELb0ELb1ELb1ELb1ELb1ELb0ELb1ELb0EEENS1_21CollectiveEpilogueFwdINS6_IJS8_S8_S9_EEENS6_IJNS7_ILi1EEESH_SH_EEESB_SD_Li256ELb1ELb1ELb0ELb0EEENS1_19SingleTileSchedulerILb1ELb0ELb1ELi128EEEEEEEEEvNT_6ParamsE,@"STO_CUDA_ENTRY STV_DEFAULT"
_ZN7cutlass13device_kernelIN5flash19enable_sm80_to_sm89INS1_16FlashAttnFwdSm80INS1_25CollectiveMainloopFwdSm80ILi8ELi1ELb1EN4cute5tupleIJNS5_1CILi128EEENS7_ILi96EEES8_EEELi128ENS_10bfloat16_tEfNS_4arch4Sm80ELb0ELb1ELb1ELb1ELb1ELb0ELb1ELb0EEENS1_21CollectiveEpilogueFwdINS6_IJS8_S8_S9_EEENS6_IJNS7_ILi1EEESH_SH_EEESB_SD_Li256ELb1ELb1ELb0ELb0EEENS1_19SingleTileSchedulerILb1ELb0ELb1ELi128EEEEEEEEEvNT_6ParamsE:
[----:B------:R-:W-:Y:S01]  /*0000*/  LDC R1, c[0x0][0x37c] ;  /* 0x0000df00ff017b82 */ /* 0x000fe20000000800 */
[----:B------:R-:W-:Y:S05]  /*0010*/  EXIT ;  /* 0x000000000000794d */ /* 0x000fea0003800000 */
.L_x_4:
        /* <DEDUP_REMOVED lines=14> */
.L_x_22:


//--------------------- .text._ZN7cutlass13device_kernelIN5flash19enable_sm80_to_sm89INS1_16FlashAttnFwdSm80INS1_25CollectiveMainloopFwdSm80ILi8ELi1ELb1EN4cute5tupleIJNS5_1CILi128EEENS7_ILi96EEES8_EEELi128ENS_10bfloat16_tEfNS_4arch4Sm80ELb0ELb1ELb1ELb1ELb1ELb1ELb1ELb0EEENS1_21CollectiveEpilogueFwdINS6_IJS8_S8_S9_EEENS6_IJNS7_ILi1EEESH_SH_EEESB_SD_Li256ELb1ELb1ELb0ELb0EEENS1_19SingleTileSchedulerILb1ELb0ELb1ELi128EEEEEEEEEvNT_6ParamsE --------------------------
	.section	.text._ZN7cutlass13device_kernelIN5flash19enable_sm80_to_sm89INS1_16FlashAttnFwdSm80INS1_25CollectiveMainloopFwdSm80ILi8ELi1ELb1EN4cute5tupleIJNS5_1CILi128EEENS7_ILi96EEES8_EEELi128ENS_10bfloat16_tEfNS_4arch4Sm80ELb0ELb1ELb1ELb1ELb1ELb1ELb1ELb0EEENS1_21CollectiveEpilogueFwdINS6_IJS8_S8_S9_EEENS6_IJNS7_ILi1EEESH_SH_EEESB_SD_Li256ELb1ELb1ELb0ELb0EEENS1_19SingleTileSchedulerILb1ELb0ELb1ELi128EEEEEEEEEvNT_6ParamsE,"ax",@progbits
	.align	128
.text._ZN7cutlass13device_kernelIN5flash19enable_sm80_to_sm89INS1_16FlashAttnFwdSm80INS1_25CollectiveMainloopFwdSm80ILi8ELi1ELb1EN4cute5tupleIJNS5_1CILi128EEENS7_ILi96EEES8_EEELi128ENS_10bfloat16_tEfNS_4arch4Sm80ELb0ELb1ELb1ELb1ELb1ELb1ELb1ELb0EEENS1_21CollectiveEpilogueFwdINS6_IJS8_S8_S9_EEENS6_IJNS7_ILi1EEESH_SH_EEESB_SD_Li256ELb1ELb1ELb0ELb0EEENS1_19SingleTileSchedulerILb1ELb0ELb1ELi128EEEEEEEEEvNT_6ParamsE:
        .type           _ZN7cutlass13device_kernelIN5flash19enable_sm80_to_sm89INS1_16FlashAttnFwdSm80INS1_25CollectiveMainloopFwdSm80ILi8ELi1ELb1EN4cute5tupleIJNS5_1CILi128EEENS7_ILi96EEES8_EEELi128ENS_10bfloat16_tEfNS_4arch4Sm80ELb0ELb1ELb1ELb1ELb1ELb1ELb1ELb0EEENS1_21CollectiveEpilogueFwdINS6_IJS8_S8_S9_EEENS6_IJNS7_ILi1EEESH_SH_EEESB_SD_Li256ELb1ELb1ELb0ELb0EEENS1_19SingleTileSchedulerILb1ELb0ELb1ELi128EEEEEEEEEvNT_6ParamsE,@function
        .size           _ZN7cutlass13device_kernelIN5flash19enable_sm80_to_sm89INS1_16FlashAttnFwdSm80INS1_25CollectiveMainloopFwdSm80ILi8ELi1ELb1EN4cute5tupleIJNS5_1CILi128EEENS7_ILi96EEES8_EEELi128ENS_10bfloat16_tEfNS_4arch4Sm80ELb0ELb1ELb1ELb1ELb1ELb1ELb1ELb0EEENS1_21CollectiveEpilogueFwdINS6_IJS8_S8_S9_EEENS6_IJNS7_ILi1EEESH_SH_EEESB_SD_Li256ELb1ELb1ELb0ELb0EEENS1_19SingleTileSchedulerILb1ELb0ELb1ELi128EEEEEEEEEvNT_6ParamsE,(.L_x_23 - _ZN7cutlass13device_kernelIN5flash19enable_sm80_to_sm89INS1_16FlashAttnFwdSm80INS1_25CollectiveMainloopFwdSm80ILi8ELi1ELb1EN4cute5tupleIJNS5_1CILi128EEENS7_ILi96EEES8_EEELi128ENS_10bfloat16_tEfNS_4arch4Sm80ELb0ELb1ELb1ELb1ELb1ELb1ELb1ELb0EEENS1_21CollectiveEpilogueFwdINS6_IJS8_S8_S9_EEENS6_IJNS7_ILi1EEESH_SH_EEESB_SD_Li256ELb1ELb1ELb0ELb0EEENS1_19SingleTileSchedulerILb1ELb0ELb1ELi128EEEEEEEEEvNT_6ParamsE)
        .other          _ZN7cutlass13device_kernelIN5flash19enable_sm80_to_sm89INS1_16FlashAttnFwdSm80INS1_25CollectiveMainloopFwdSm80ILi8ELi1ELb1EN4cute5tupleIJNS5_1CILi128EEENS7_ILi96EEES8_EEELi128ENS_10bfloat16_tEfNS_4arch4Sm80ELb0ELb1ELb1ELb1ELb1ELb1ELb1ELb0EEENS1_21CollectiveEpilogueFwdINS6_IJS8_S8_S9_EEENS6_IJNS7_ILi1EEESH_SH_EEESB_SD_Li256ELb1ELb1ELb0ELb0EEENS1_19SingleTileSchedulerILb1ELb0ELb1ELi128EEEEEEEEEvNT_6ParamsE,@"STO_CUDA_ENTRY STV_DEFAULT"
_ZN7cutlass13device_kernelIN5flash19enable_sm80_to_sm89INS1_16FlashAttnFwdSm80INS1_25CollectiveMainloopFwdSm80ILi8ELi1ELb1EN4cute5tupleIJNS5_1CILi128EEENS7_ILi96EEES8_EEELi128ENS_10bfloat16_tEfNS_4arch4Sm80ELb0ELb1ELb1ELb1ELb1ELb1ELb1ELb0EEENS1_21CollectiveEpilogueFwdINS6_IJS8_S8_S9_EEENS6_IJNS7_ILi1EEESH_SH_EEESB_SD_Li256ELb1ELb1ELb0ELb0EEENS1_19SingleTileSchedulerILb1ELb0ELb1ELi128EEEEEEEEEvNT_6ParamsE:
[----:B------:R-:W-:Y:S01]  /*0000*/  LDC R1, c[0x0][0x37c] ;  /* 0x0000df00ff017b82 */ /* 0x000fe20000000800 */
[----:B------:R-:W-:Y:S05]  /*0010*/  EXIT ;  /* 0x000000000000794d */ /* 0x000fea0003800000 */
.L_x_5:
        /* <DEDUP_REMOVED lines=14> */
.L_x_23:


//--------------------- .text._ZN7cutlass13device_kernelIN5flash19enable_sm80_to_sm89INS1_16FlashAttnFwdSm80INS1_25CollectiveMainloopFwdSm80ILi8ELi1ELb1EN4cute5tupleIJNS5_1CILi128EEES8_S8_EEELi128ENS_10bfloat16_tEfNS_4arch4Sm80ELb1ELb0ELb1ELb0ELb1ELb0ELb1ELb0EEENS1_21CollectiveEpilogueFwdIS9_NS6_IJNS7_ILi1EEESF_SF_EEESA_SC_Li256ELb0ELb1ELb0ELb0EEENS1_30DynamicPersistentTileSchedulerILi256ELi256ELb0ELb1ELb0EEEEEEEEEvNT_6ParamsE --------------------------
	.section	.text._ZN7cutlass13device_kernelIN5flash19enable_sm80_to_sm89INS1_16FlashAttnFwdSm80INS1_25CollectiveMainloopFwdSm80ILi8ELi1ELb1EN4cute5tupleIJNS5_1CILi128EEES8_S8_EEELi128ENS_10bfloat16_tEfNS_4arch4Sm80ELb1ELb0ELb1ELb0ELb1ELb0ELb1ELb0EEENS1_21CollectiveEpilogueFwdIS9_NS6_IJNS7_ILi1EEESF_SF_EEESA_SC_Li256ELb0ELb1ELb0ELb0EEENS1_30DynamicPersistentTileSchedulerILi256ELi256ELb0ELb1ELb0EEEEEEEEEvNT_6ParamsE,"ax",@progbits
	.align	128
.text._ZN7cutlass13device_kernelIN5flash19enable_sm80_to_sm89INS1_16FlashAttnFwdSm80INS1_25CollectiveMainloopFwdSm80ILi8ELi1ELb1EN4cute5tupleIJNS5_1CILi128EEES8_S8_EEELi128ENS_10bfloat16_tEfNS_4arch4Sm80ELb1ELb0ELb1ELb0ELb1ELb0ELb1ELb0EEENS1_21CollectiveEpilogueFwdIS9_NS6_IJNS7_ILi1EEESF_SF_EEESA_SC_Li256ELb0ELb1ELb0ELb0EEENS1_30DynamicPersistentTileSchedulerILi256ELi256ELb0ELb1ELb0EEEEEEEEEvNT_6ParamsE:
        .type           _ZN7cutlass13device_kernelIN5flash19enable_sm80_to_sm89INS1_16FlashAttnFwdSm80INS1_25CollectiveMainloopFwdSm80ILi8ELi1ELb1EN4cute5tupleIJNS5_1CILi128EEES8_S8_EEELi128ENS_10bfloat16_tEfNS_4arch4Sm80ELb1ELb0ELb1ELb0ELb1ELb0ELb1ELb0EEENS1_21CollectiveEpilogueFwdIS9_NS6_IJNS7_ILi1EEESF_SF_EEESA_SC_Li256ELb0ELb1ELb0ELb0EEENS1_30DynamicPersistentTileSchedulerILi256ELi256ELb0ELb1ELb0EEEEEEEEEvNT_6ParamsE,@function
        .size           _ZN7cutlass13device_kernelIN5flash19enable_sm80_to_sm89INS1_16FlashAttnFwdSm80INS1_25CollectiveMainloopFwdSm80ILi8ELi1ELb1EN4cute5tupleIJNS5_1CILi128EEES8_S8_EEELi128ENS_10bfloat16_tEfNS_4arch4Sm80ELb1ELb0ELb1ELb0ELb1ELb0ELb1ELb0EEENS1_21CollectiveEpilogueFwdIS9_NS6_IJNS7_ILi1EEESF_SF_EEESA_SC_Li256ELb0ELb1ELb0ELb0EEENS1_30DynamicPersistentTileSchedulerILi256ELi256ELb0ELb1ELb0EEEEEEEEEvNT_6ParamsE,(.L_x_24 - _ZN7cutlass13device_kernelIN5flash19enable_sm80_to_sm89INS1_16FlashAttnFwdSm80INS1_25CollectiveMainloopFwdSm80ILi8ELi1ELb1EN4cute5tupleIJNS5_1CILi128EEES8_S8_EEELi128ENS_10bfloat16_tEfNS_4arch4Sm80ELb1ELb0ELb1ELb0ELb1ELb0ELb1ELb0EEENS1_21CollectiveEpilogueFwdIS9_NS6_IJNS7_ILi1EEESF_SF_EEESA_SC_Li256ELb0ELb1ELb0ELb0EEENS1_30DynamicPersistentTileSchedulerILi256ELi256ELb0ELb1ELb0EEEEEEEEEvNT_6ParamsE)
        .other          _ZN7cutlass13device_kernelIN5flash19enable_sm80_to_sm89INS1_16FlashAttnFwdSm80INS1_25CollectiveMainloopFwdSm80ILi8ELi1ELb1EN4cute5tupleIJNS5_1CILi128EEES8_S8_EEELi128ENS_10bfloat16_tEfNS_4arch4Sm80ELb1ELb0ELb1ELb0ELb1ELb0ELb1ELb0EEENS1_21CollectiveEpilogueFwdIS9_NS6_IJNS7_ILi1EEESF_SF_EEESA_SC_Li256ELb0ELb1ELb0ELb0EEENS1_30DynamicPersistentTileSchedulerILi256ELi256ELb0ELb1ELb0EEEEEEEEEvNT_6ParamsE,@"STO_CUDA_ENTRY STV_DEFAULT"
_ZN7cutlass13device_kernelIN5flash19enable_sm80_to_sm89INS1_16FlashAttnFwdSm80INS1_25CollectiveMainloopFwdSm80ILi8ELi1ELb1EN4cute5tupleIJNS5_1CILi128EEES8_S8_EEELi128ENS_10bfloat16_tEfNS_4arch4Sm80ELb1ELb0ELb1ELb0ELb1ELb0ELb1ELb0EEENS1_21CollectiveEpilogueFwdIS9_NS6_IJNS7_ILi1EEESF_SF_EEESA_SC_Li256ELb0ELb1ELb0ELb0EEENS1_30DynamicPersistentTileSchedulerILi256ELi256ELb0ELb1ELb0EEEEEEEEEvNT_6ParamsE:
[----:B------:R-:W-:Y:S01]  /*0000*/  LDC R1, c[0x0][0x37c] ;  /* 0x0000df00ff017b82 */ /* 0x000fe20000000800 */
[----:B------:R-:W-:Y:S05]  /*0010*/  EXIT ;  /* 0x000000000000794d */ /* 0x000fea0003800000 */
.L_x_6:
        /* <DEDUP_REMOVED lines=14> */
.L_x_24:


//--------------------- .text._ZN7cutlass13device_kernelIN5flash19enable_sm80_to_sm89INS1_16FlashAttnFwdSm80INS1_25CollectiveMainloopFwdSm80ILi8ELi1ELb1EN4cute5tupleIJNS5_1CILi128EEES8_S8_EEELi128ENS_10bfloat16_tEfNS_4arch4Sm80ELb1ELb0ELb1ELb1ELb1ELb0ELb1ELb0EEENS1_21CollectiveEpilogueFwdIS9_NS6_IJNS7_ILi1EEESF_SF_EEESA_SC_Li256ELb1ELb1ELb0ELb0EEENS1_19SingleTileSchedulerILb1ELb0ELb1ELi128EEEEEEEEEvNT_6ParamsE --------------------------
	.section	.text._ZN7cutlass13device_kernelIN5flash19enable_sm80_to_sm89INS1_16FlashAttnFwdSm80INS1_25CollectiveMainloopFwdSm80ILi8ELi1ELb1EN4cute5tupleIJNS5_1CILi128EEES8_S8_EEELi128ENS_10bfloat16_tEfNS_4arch4Sm80ELb1ELb0ELb1ELb1ELb1ELb0ELb1ELb0EEENS1_21CollectiveEpilogueFwdIS9_NS6_IJNS7_ILi1EEESF_SF_EEESA_SC_Li256ELb1ELb1ELb0ELb0EEENS1_19SingleTileSchedulerILb1ELb0ELb1ELi128EEEEEEEEEvNT_6ParamsE,"ax",@progbits
	.align	128
.text._ZN7cutlass13device_kernelIN5flash19enable_sm80_to_sm89INS1_16FlashAttnFwdSm80INS1_25CollectiveMainloopFwdSm80ILi8ELi1ELb1EN4cute5tupleIJNS5_1CILi128EEES8_S8_EEELi128ENS_10bfloat16_tEfNS_4arch4Sm80ELb1ELb0ELb1ELb1ELb1ELb0ELb1ELb0EEENS1_21CollectiveEpilogueFwdIS9_NS6_IJNS7_ILi1EEESF_SF_EEESA_SC_Li256ELb1ELb1ELb0ELb0EEENS1_19SingleTileSchedulerILb1ELb0ELb1ELi128EEEEEEEEEvNT_6ParamsE:
        .type           _ZN7cutlass13device_kernelIN5flash19enable_sm80_to_sm89INS1_16FlashAttnFwdSm80INS1_25CollectiveMainloopFwdSm80ILi8ELi1ELb1EN4cute5tupleIJNS5_1CILi128EEES8_S8_EEELi128ENS_10bfloat16_tEfNS_4arch4Sm80ELb1ELb0ELb1ELb1ELb1ELb0ELb1ELb0EEENS1_21CollectiveEpilogueFwdIS9_NS6_IJNS7_ILi1EEESF_SF_EEESA_SC_Li256ELb1ELb1ELb0ELb0EEENS1_19SingleTileSchedulerILb1ELb0ELb1ELi128EEEEEEEEEvNT_6ParamsE,@function
        .size           _ZN7cutlass13device_kernelIN5flash19enable_sm80_to_sm89INS1_16FlashAttnFwdSm80INS1_25CollectiveMainloopFwdSm80ILi8ELi1ELb1EN4cute5tupleIJNS5_1CILi128EEES8_S8_EEELi128ENS_10bfloat16_tEfNS_4arch4Sm80ELb1ELb0ELb1ELb1ELb1ELb0ELb1ELb0EEENS1_21CollectiveEpilogueFwdIS9_NS6_IJNS7_ILi1EEESF_SF_EEESA_SC_Li256ELb1ELb1ELb0ELb0EEENS1_19SingleTileSchedulerILb1ELb0ELb1ELi128EEEEEEEEEvNT_6ParamsE,(.L_x_25 - _ZN7cutlass13device_kernelIN5flash19enable_sm80_to_sm89INS1_16FlashAttnFwdSm80INS1_25CollectiveMainloopFwdSm80ILi8ELi1ELb1EN4cute5tupleIJNS5_1CILi128EEES8_S8_EEELi128ENS_10bfloat16_tEfNS_4arch4Sm80ELb1ELb0ELb1ELb1ELb1ELb0ELb1ELb0EEENS1_21CollectiveEpilogueFwdIS9_NS6_IJNS7_ILi1EEESF_SF_EEESA_SC_Li256ELb1ELb1ELb0ELb0EEENS1_19SingleTileSchedulerILb1ELb0ELb1ELi128EEEEEEEEEvNT_6ParamsE)
        .other          _ZN7cutlass13device_kernelIN5flash19enable_sm80_to_sm89INS1_16FlashAttnFwdSm80INS1_25CollectiveMainloopFwdSm80ILi8ELi1ELb1EN4cute5tupleIJNS5_1CILi128EEES8_S8_EEELi128ENS_10bfloat16_tEfNS_4arch4Sm80ELb1ELb0ELb1ELb1ELb1ELb0ELb1ELb0EEENS1_21CollectiveEpilogueFwdIS9_NS6_IJNS7_ILi1EEESF_SF_EEESA_SC_Li256ELb1ELb1ELb0ELb0EEENS1_19SingleTileSchedulerILb1ELb0ELb1ELi128EEEEEEEEEvNT_6ParamsE,@"STO_CUDA_ENTRY STV_DEFAULT"
_ZN7cutlass13device_kernelIN5flash19enable_sm80_to_sm89INS1_16FlashAttnFwdSm80INS1_25CollectiveMainloopFwdSm80ILi8ELi1ELb1EN4cute5tupleIJNS5_1CILi128EEES8_S8_EEELi128ENS_10bfloat16_tEfNS_4arch4Sm80ELb1ELb0ELb1ELb1ELb1ELb0ELb1ELb0EEENS1_21CollectiveEpilogueFwdIS9_NS6_IJNS7_ILi1EEESF_SF_EEESA_SC_Li256ELb1ELb1ELb0ELb0EEENS1_19SingleTileSchedulerILb1ELb0ELb1ELi128EEEEEEEEEvNT_6ParamsE:
[----:B------:R-:W-:Y:S01]  /*0000*/  LDC R1, c[0x0][0x37c] ;  /* 0x0000df00ff017b82 */ /* 0x000fe20000000800 */
[----:B------:R-:W-:Y:S05]  /*0010*/  EXIT ;  /* 0x000000000000794d */ /* 0x000fea0003800000 */
.L_x_7:
        /* <DEDUP_REMOVED lines=14> */
.L_x_25:


//--------------------- .text._ZN7cutlass13device_kernelIN5flash19enable_sm80_to_sm89INS1_16FlashAttnFwdSm80INS1_25CollectiveMainloopFwdSm80ILi8ELi1ELb1EN4cute5tupleIJNS5_1CILi128EEES8_S8_EEELi128ENS_10bfloat16_tEfNS_4arch4Sm80ELb1ELb0ELb1ELb1ELb1ELb1ELb1ELb0EEENS1_21CollectiveEpilogueFwdIS9_NS6_IJNS7_ILi1EEESF_SF_EEESA_SC_Li256ELb1ELb1ELb0ELb0EEENS1_19SingleTileSchedulerILb1ELb0ELb1ELi128EEEEEEEEEvNT_6ParamsE --------------------------
	.section	.text._ZN7cutlass13device_kernelIN5flash19enable_sm80_to_sm89INS1_16FlashAttnFwdSm80INS1_25CollectiveMainloopFwdSm80ILi8ELi1ELb1EN4cute5tupleIJNS5_1CILi128EEES8_S8_EEELi128ENS_10bfloat16_tEfNS_4arch4Sm80ELb1ELb0ELb1ELb1ELb1ELb1ELb1ELb0EEENS1_21CollectiveEpilogueFwdIS9_NS6_IJNS7_ILi1EEESF_SF_EEESA_SC_Li256ELb1ELb1ELb0ELb0EEENS1_19SingleTileSchedulerILb1ELb0ELb1ELi128EEEEEEEEEvNT_6ParamsE,"ax",@progbits
	.align	128
.text._ZN7cutlass13device_kernelIN5flash19enable_sm80_to_sm89INS1_16FlashAttnFwdSm80INS1_25CollectiveMainloopFwdSm80ILi8ELi1ELb1EN4cute5tupleIJNS5_1CILi128EEES8_S8_EEELi128ENS_10bfloat16_tEfNS_4arch4Sm80ELb1ELb0ELb1ELb1ELb1ELb1ELb1ELb0EEENS1_21CollectiveEpilogueFwdIS9_NS6_IJNS7_ILi1EEESF_SF_EEESA_SC_Li256ELb1ELb1ELb0ELb0EEENS1_19SingleTileSchedulerILb1ELb0ELb1ELi128EEEEEEEEEvNT_6ParamsE:
        .type           _ZN7cutlass13device_kernelIN5flash19enable_sm80_to_sm89INS1_16FlashAttnFwdSm80INS1_25CollectiveMainloopFwdSm80ILi8ELi1ELb1EN4cute5tupleIJNS5_1CILi128EEES8_S8_EEELi128ENS_10bfloat16_tEfNS_4arch4Sm80ELb1ELb0ELb1ELb1ELb1ELb1ELb1ELb0EEENS1_21CollectiveEpilogueFwdIS9_NS6_IJNS7_ILi1EEESF_SF_EEESA_SC_Li256ELb1ELb1ELb0ELb0EEENS1_19SingleTileSchedulerILb1ELb0ELb1ELi128EEEEEEEEEvNT_6ParamsE,@function
        .size           _ZN7cutlass13device_kernelIN5flash19enable_sm80_to_sm89INS1_16FlashAttnFwdSm80INS1_25CollectiveMainloopFwdSm80ILi8ELi1ELb1EN4cute5tupleIJNS5_1CILi128EEES8_S8_EEELi128ENS_10bfloat16_tEfNS_4arch4Sm80ELb1ELb0ELb1ELb1ELb1ELb1ELb1ELb0EEENS1_21CollectiveEpilogueFwdIS9_NS6_IJNS7_ILi1EEESF_SF_EEESA_SC_Li256ELb1ELb1ELb0ELb0EEENS1_19SingleTileSchedulerILb1ELb0ELb1ELi128EEEEEEEEEvNT_6ParamsE,(.L_x_26 - _ZN7cutlass13device_kernelIN5flash19enable_sm80_to_sm89INS1_16FlashAttnFwdSm80INS1_25CollectiveMainloopFwdSm80ILi8ELi1ELb1EN4cute5tupleIJNS5_1CILi128EEES8_S8_EEELi128ENS_10bfloat16_tEfNS_4arch4Sm80ELb1ELb0ELb1ELb1ELb1ELb1ELb1ELb0EEENS1_21CollectiveEpilogueFwdIS9_NS6_IJNS7_ILi1EEESF_SF_EEESA_SC_Li256ELb1ELb1ELb0ELb0EEENS1_19SingleTileSchedulerILb1ELb0ELb1ELi128EEEEEEEEEvNT_6ParamsE)
        .other          _ZN7cutlass13device_kernelIN5flash19enable_sm80_to_sm89INS1_16FlashAttnFwdSm80INS1_25CollectiveMainloopFwdSm80ILi8ELi1ELb1EN4cute5tupleIJNS5_1CILi128EEES8_S8_EEELi128ENS_10bfloat16_tEfNS_4arch4Sm80ELb1ELb0ELb1ELb1ELb1ELb1ELb1ELb0EEENS1_21CollectiveEpilogueFwdIS9_NS6_IJNS7_ILi1EEESF_SF_EEESA_SC_Li256ELb1ELb1ELb0ELb0EEENS1_19SingleTileSchedulerILb1ELb0ELb1ELi128EEEEEEEEEvNT_6ParamsE,@"STO_CUDA_ENTRY STV_DEFAULT"
_ZN7cutlass13device_kernelIN5flash19enable_sm80_to_sm89INS1_16FlashAttnFwdSm80INS1_25CollectiveMainloopFwdSm80ILi8ELi1ELb1EN4cute5tupleIJNS5_1CILi128EEES8_S8_EEELi128ENS_10bfloat16_tEfNS_4arch4Sm80ELb1ELb0ELb1ELb1ELb1ELb1ELb1ELb0EEENS1_21CollectiveEpilogueFwdIS9_NS6_IJNS7_ILi1EEESF_SF_EEESA_SC_Li256ELb1ELb1ELb0ELb0EEENS1_19SingleTileSchedulerILb1ELb0ELb1ELi128EEEEEEEEEvNT_6ParamsE:
[----:B------:R-:W-:Y:S01]  /*0000*/  LDC R1, c[0x0][0x37c] ;  /* 0x0000df00ff017b82 */ /* 0x000fe20000000800 */
[----:B------:R-:W-:Y:S05]  /*0010*/  EXIT ;  /* 0x000000000000794d */ /* 0x000fea0003800000 */
.L_x_8:
        /* <DEDUP_REMOVED lines=14> */
.L_x_26:


//--------------------- .text._ZN7cutlass13device_kernelIN5flash19enable_sm80_to_sm89INS1_16FlashAttnFwdSm80INS1_25CollectiveMainloopFwdSm80ILi4ELi1ELb0EN4cute5tupleIJNS5_1CILi128EEENS7_ILi64EEES8_EEELi128ENS_10bfloat16_tEfNS_4arch4Sm80ELb0ELb0ELb1ELb0ELb1ELb0ELb1ELb0EEENS1_21CollectiveEpilogueFwdINS6_IJS8_S8_S9_EEENS6_IJNS7_ILi1EEESH_SH_EEESB_SD_Li128ELb0ELb1ELb0ELb0EEENS1_19SingleTileSchedulerILb0ELb0ELb1ELi128EEEEEEEEEvNT_6ParamsE --------------------------
	.section	.text._ZN7cutlass13device_kernelIN5flash19enable_sm80_to_sm89INS1_16FlashAttnFwdSm80INS1_25CollectiveMainloopFwdSm80ILi4ELi1ELb0EN4cute5tupleIJNS5_1CILi128EEENS7_ILi64EEES8_EEELi128ENS_10bfloat16_tEfNS_4arch4Sm80ELb0ELb0ELb1ELb0ELb1ELb0ELb1ELb0EEENS1_21CollectiveEpilogueFwdINS6_IJS8_S8_S9_EEENS6_IJNS7_ILi1EEESH_SH_EEESB_SD_Li128ELb0ELb1ELb0ELb0EEENS1_19SingleTileSchedulerILb0ELb0ELb1ELi128EEEEEEEEEvNT_6ParamsE,"ax",@progbits
	.align	128
.text._ZN7cutlass13device_kernelIN5flash19enable_sm80_to_sm89INS1_16FlashAttnFwdSm80INS1_25CollectiveMainloopFwdSm80ILi4ELi1ELb0EN4cute5tupleIJNS5_1CILi128EEENS7_ILi64EEES8_EEELi128ENS_10bfloat16_tEfNS_4arch4Sm80ELb0ELb0ELb1ELb0ELb1ELb0ELb1ELb0EEENS1_21CollectiveEpilogueFwdINS6_IJS8_S8_S9_EEENS6_IJNS7_ILi1EEESH_SH_EEESB_SD_Li128ELb0ELb1ELb0ELb0EEENS1_19SingleTileSchedulerILb0ELb0ELb1ELi128EEEEEEEEEvNT_6ParamsE:
        .type           _ZN7cutlass13device_kernelIN5flash19enable_sm80_to_sm89INS1_16FlashAttnFwdSm80INS1_25CollectiveMainloopFwdSm80ILi4ELi1ELb0EN4cute5tupleIJNS5_1CILi128EEENS7_ILi64EEES8_EEELi128ENS_10bfloat16_tEfNS_4arch4Sm80ELb0ELb0ELb1ELb0ELb1ELb0ELb1ELb0EEENS1_21CollectiveEpilogueFwdINS6_IJS8_S8_S9_EEENS6_IJNS7_ILi1EEESH_SH_EEESB_SD_Li128ELb0ELb1ELb0ELb0EEENS1_19SingleTileSchedulerILb0ELb0ELb1ELi128EEEEEEEEEvNT_6ParamsE,@function
        .size           _ZN7cutlass13device_kernelIN5flash19enable_sm80_to_sm89INS1_16FlashAttnFwdSm80INS1_25CollectiveMainloopFwdSm80ILi4ELi1ELb0EN4cute5tupleIJNS5_1CILi128EEENS7_ILi64EEES8_EEELi128ENS_10bfloat16_tEfNS_4arch4Sm80ELb0ELb0ELb1ELb0ELb1ELb0ELb1ELb0EEENS1_21CollectiveEpilogueFwdINS6_IJS8_S8_S9_EEENS6_IJNS7_ILi1EEESH_SH_EEESB_SD_Li128ELb0ELb1ELb0ELb0EEENS1_19SingleTileSchedulerILb0ELb0ELb1ELi128EEEEEEEEEvNT_6ParamsE,(.L_x_27 - _ZN7cutlass13device_kernelIN5flash19enable_sm80_to_sm89INS1_16FlashAttnFwdSm80INS1_25CollectiveMainloopFwdSm80ILi4ELi1ELb0EN4cute5tupleIJNS5_1CILi128EEENS7_ILi64EEES8_EEELi128ENS_10bfloat16_tEfNS_4arch4Sm80ELb0ELb0ELb1ELb0ELb1ELb0ELb1ELb0EEENS1_21CollectiveEpilogueFwdINS6_IJS8_S8_S9_EEENS6_IJNS7_ILi1EEESH_SH_EEESB_SD_Li128ELb0ELb1ELb0ELb0EEENS1_19SingleTileSchedulerILb0ELb0ELb1ELi128EEEEEEEEEvNT_6ParamsE)
        .other          _ZN7cutlass13device_kernelIN5flash19enable_sm80_to_sm89INS1_16FlashAttnFwdSm80INS1_25CollectiveMainloopFwdSm80ILi4ELi1ELb0EN4cute5tupleIJNS5_1CILi128EEENS7_ILi64EEES8_EEELi128ENS_10bfloat16_tEfNS_4arch4Sm80ELb0ELb0ELb1ELb0ELb1ELb0ELb1ELb0EEENS1_21CollectiveEpilogueFwdINS6_IJS8_S8_S9_EEENS6_IJNS7_ILi1EEESH_SH_EEESB_SD_Li128ELb0ELb1ELb0ELb0EEENS1_19SingleTileSchedulerILb0ELb0ELb1ELi128EEEEEEEEEvNT_6ParamsE,@"STO_CUDA_ENTRY STV_DEFAULT"
_ZN7cutlass13device_kernelIN5flash19enable_sm80_to_sm89INS1_16FlashAttnFwdSm80INS1_25CollectiveMainloopFwdSm80ILi4ELi1ELb0EN4cute5tupleIJNS5_1CILi128EEENS7_ILi64EEES8_EEELi128ENS_10bfloat16_tEfNS_4arch4Sm80ELb0ELb0ELb1ELb0ELb1ELb0ELb1ELb0EEENS1_21CollectiveEpilogueFwdINS6_IJS8_S8_S9_EEENS6_IJNS7_ILi1EEESH_SH_EEESB_SD_Li128ELb0ELb1ELb0ELb0EEENS1_19SingleTileSchedulerILb0ELb0ELb1ELi128EEEEEEEEEvNT_6ParamsE:
[----:B------:R-:W-:Y:S01]  /*0000*/  LDC R1, c[0x0][0x37c] ;  /* 0x0000df00ff017b82 */ /* 0x000fe20000000800 */
[----:B------:R-:W-:Y:S05]  /*0010*/  EXIT ;  /* 0x000000000000794d */ /* 0x000fea0003800000 */
.L_x_9:
        /* <DEDUP_REMOVED lines=14> */
.L_x_27:


//--------------------- .text._ZN7cutlass13device_kernelIN5flash19enable_sm80_to_sm89INS1_16FlashAttnFwdSm80INS1_25CollectiveMainloopFwdSm80ILi4ELi1ELb0EN4cute5tupleIJNS5_1CILi128EEENS7_ILi64EEES8_EEELi128ENS_10bfloat16_tEfNS_4arch4Sm80ELb0ELb0ELb1ELb1ELb1ELb0ELb1ELb0EEENS1_21CollectiveEpilogueFwdINS6_IJS8_S8_S9_EEENS6_IJNS7_ILi1EEESH_SH_EEESB_SD_Li128ELb1ELb1ELb0ELb0EEENS1_19SingleTileSchedulerILb1ELb0ELb1ELi128EEEEEEEEEvNT_6ParamsE --------------------------
	.section	.text._ZN7cutlass13device_kernelIN5flash19enable_sm80_to_sm89INS1_16FlashAttnFwdSm80INS1_25CollectiveMainloopFwdSm80ILi4ELi1ELb0EN4cute5tupleIJNS5_1CILi128EEENS7_ILi64EEES8_EEELi128ENS_10bfloat16_tEfNS_4arch4Sm80ELb0ELb0ELb1ELb1ELb1ELb0ELb1ELb0EEENS1_21CollectiveEpilogueFwdINS6_IJS8_S8_S9_EEENS6_IJNS7_ILi1EEESH_SH_EEESB_SD_Li128ELb1ELb1ELb0ELb0EEENS1_19SingleTileSchedulerILb1ELb0ELb1ELi128EEEEEEEEEvNT_6ParamsE,"ax",@progbits
	.align	128
.text._ZN7cutlass13device_kernelIN5flash19enable_sm80_to_sm89INS1_16FlashAttnFwdSm80INS1_25CollectiveMainloopFwdSm80ILi4ELi1ELb0EN4cute5tupleIJNS5_1CILi128EEENS7_ILi64EEES8_EEELi128ENS_10bfloat16_tEfNS_4arch4Sm80ELb0ELb0ELb1ELb1ELb1ELb0ELb1ELb0EEENS1_21CollectiveEpilogueFwdINS6_IJS8_S8_S9_EEENS6_IJNS7_ILi1EEESH_SH_EEESB_SD_Li128ELb1ELb1ELb0ELb0EEENS1_19SingleTileSchedulerILb1ELb0ELb1ELi128EEEEEEEEEvNT_6ParamsE:
        .type           _ZN7cutlass13device_kernelIN5flash19enable_sm80_to_sm89INS1_16FlashAttnFwdSm80INS1_25CollectiveMainloopFwdSm80ILi4ELi1ELb0EN4cute5tupleIJNS5_1CILi128EEENS7_ILi64EEES8_EEELi128ENS_10bfloat16_tEfNS_4arch4Sm80ELb0ELb0ELb1ELb1ELb1ELb0ELb1ELb0EEENS1_21CollectiveEpilogueFwdINS6_IJS8_S8_S9_EEENS6_IJNS7_ILi1EEESH_SH_EEESB_SD_Li128ELb1ELb1ELb0ELb0EEENS1_19SingleTileSchedulerILb1ELb0ELb1ELi128EEEEEEEEEvNT_6ParamsE,@function
        .size           _ZN7cutlass13device_kernelIN5flash19enable_sm80_to_sm89INS1_16FlashAttnFwdSm80INS1_25CollectiveMainloopFwdSm80ILi4ELi1ELb0EN4cute5tupleIJNS5_1CILi128EEENS7_ILi64EEES8_EEELi128ENS_10bfloat16_tEfNS_4arch4Sm80ELb0ELb0ELb1ELb1ELb1ELb0ELb1ELb0EEENS1_21CollectiveEpilogueFwdINS6_IJS8_S8_S9_EEENS6_IJNS7_ILi1EEESH_SH_EEESB_SD_Li128ELb1ELb1ELb0ELb0EEENS1_19SingleTileSchedulerILb1ELb0ELb1ELi128EEEEEEEEEvNT_6ParamsE,(.L_x_28 - _ZN7cutlass13device_kernelIN5flash19enable_sm80_to_sm89INS1_16FlashAttnFwdSm80INS1_25CollectiveMainloopFwdSm80ILi4ELi1ELb0EN4cute5tupleIJNS5_1CILi128EEENS7_ILi64EEES8_EEELi128ENS_10bfloat16_tEfNS_4arch4Sm80ELb0ELb0ELb1ELb1ELb1ELb0ELb1ELb0EEENS1_21CollectiveEpilogueFwdINS6_IJS8_S8_S9_EEENS6_IJNS7_ILi1EEESH_SH_EEESB_SD_Li128ELb1ELb1ELb0ELb0EEENS1_19SingleTileSchedulerILb1ELb0ELb1ELi128EEEEEEEEEvNT_6ParamsE)
        .other          _ZN7cutlass13device_kernelIN5flash19enable_sm80_to_sm89INS1_16FlashAttnFwdSm80INS1_25CollectiveMainloopFwdSm80ILi4ELi1ELb0EN4cute5tupleIJNS5_1CILi128EEENS7_ILi64EEES8_EEELi128ENS_10bfloat16_tEfNS_4arch4Sm80ELb0ELb0ELb1ELb1ELb1ELb0ELb1ELb0EEENS1_21CollectiveEpilogueFwdINS6_IJS8_S8_S9_EEENS6_IJNS7_ILi1EEESH_SH_EEESB_SD_Li128ELb1ELb1ELb0ELb0EEENS1_19SingleTileSchedulerILb1ELb0ELb1ELi128EEEEEEEEEvNT_6ParamsE,@"STO_CUDA_ENTRY STV_DEFAULT"
_ZN7cutlass13device_kernelIN5flash19enable_sm80_to_sm89INS1_16FlashAttnFwdSm80INS1_25CollectiveMainloopFwdSm80ILi4ELi1ELb0EN4cute5tupleIJNS5_1CILi128EEENS7_ILi64EEES8_EEELi128ENS_10bfloat16_tEfNS_4arch4Sm80ELb0ELb0ELb1ELb1ELb1ELb0ELb1ELb0EEENS1_21CollectiveEpilogueFwdINS6_IJS8_S8_S9_EEENS6_IJNS7_ILi1EEESH_SH_EEESB_SD_Li128ELb1ELb1ELb0ELb0EEENS1_19SingleTileSchedulerILb1ELb0ELb1ELi128EEEEEEEEEvNT_6ParamsE:
[----:B------:R-:W-:Y:S01]  /*0000*/  LDC R1, c[0x0][0x37c] ;  /* 0x0000df00ff017b82 */ /* 0x000fe20000000800 */
[----:B------:R-:W-:Y:S05]  /*0010*/  EXIT ;  /* 0x000000000000794d */ /* 0x000fea0003800000 */
.L_x_10:
        /* <DEDUP_REMOVED lines=14> */
.L_x_28:


//--------------------- .text._ZN7cutlass13device_kernelIN5flash19enable_sm80_to_sm89INS1_16FlashAttnFwdSm80INS1_25CollectiveMainloopFwdSm80ILi4ELi1ELb0EN4cute5tupleIJNS5_1CILi128EEENS7_ILi64EEES8_EEELi128ENS_10bfloat16_tEfNS_4arch4Sm80ELb0ELb0ELb1ELb1ELb1ELb1ELb1ELb0EEENS1_21CollectiveEpilogueFwdINS6_IJS8_S8_S9_EEENS6_IJNS7_ILi1EEESH_SH_EEESB_SD_Li128ELb1ELb1ELb0ELb0EEENS1_19SingleTileSchedulerILb1ELb0ELb1ELi128EEEEEEEEEvNT_6ParamsE --------------------------
	.section	.text._ZN7cutlass13device_kernelIN5flash19enable_sm80_to_sm89INS1_16FlashAttnFwdSm80INS1_25CollectiveMainloopFwdSm80ILi4ELi1ELb0EN4cute5tupleIJNS5_1CILi128EEENS7_ILi64EEES8_EEELi128ENS_10bfloat16_tEfNS_4arch4Sm80ELb0ELb0ELb1ELb1ELb1ELb1ELb1ELb0EEENS1_21CollectiveEpilogueFwdINS6_IJS8_S8_S9_EEENS6_IJNS7_ILi1EEESH_SH_EEESB_SD_Li128ELb1ELb1ELb0ELb0EEENS1_19SingleTileSchedulerILb1ELb0ELb1ELi128EEEEEEEEEvNT_6ParamsE,"ax",@progbits
	.align	128
.text._ZN7cutlass13device_kernelIN5flash19enable_sm80_to_sm89INS1_16FlashAttnFwdSm80INS1_25CollectiveMainloopFwdSm80ILi4ELi1ELb0EN4cute5tupleIJNS5_1CILi128EEENS7_ILi64EEES8_EEELi128ENS_10bfloat16_tEfNS_4arch4Sm80ELb0ELb0ELb1ELb1ELb1ELb1ELb1ELb0EEENS1_21CollectiveEpilogueFwdINS6_IJS8_S8_S9_EEENS6_IJNS7_ILi1EEESH_SH_EEESB_SD_Li128ELb1ELb1ELb0ELb0EEENS1_19SingleTileSchedulerILb1ELb0ELb1ELi128EEEEEEEEEvNT_6ParamsE:
        .type           _ZN7cutlass13device_kernelIN5flash19enable_sm80_to_sm89INS1_16FlashAttnFwdSm80INS1_25CollectiveMainloopFwdSm80ILi4ELi1ELb0EN4cute5tupleIJNS5_1CILi128EEENS7_ILi64EEES8_EEELi128ENS_10bfloat16_tEfNS_4arch4Sm80ELb0ELb0ELb1ELb1ELb1ELb1ELb1ELb0EEENS1_21CollectiveEpilogueFwdINS6_IJS8_S8_S9_EEENS6_IJNS7_ILi1EEESH_SH_EEESB_SD_Li128ELb1ELb1ELb0ELb0EEENS1_19SingleTileSchedulerILb1ELb0ELb1ELi128EEEEEEEEEvNT_6ParamsE,@function
        .size           _ZN7cutlass13device_kernelIN5flash19enable_sm80_to_sm89INS1_16FlashAttnFwdSm80INS1_25CollectiveMainloopFwdSm80ILi4ELi1ELb0EN4cute5tupleIJNS5_1CILi128EEENS7_ILi64EEES8_EEELi128ENS_10bfloat16_tEfNS_4arch4Sm80ELb0ELb0ELb1ELb1ELb1ELb1ELb1ELb0EEENS1_21CollectiveEpilogueFwdINS6_IJS8_S8_S9_EEENS6_IJNS7_ILi1EEESH_SH_EEESB_SD_Li128ELb1ELb1ELb0ELb0EEENS1_19SingleTileSchedulerILb1ELb0ELb1ELi128EEEEEEEEEvNT_6ParamsE,(.L_x_29 - _ZN7cutlass13device_kernelIN5flash19enable_sm80_to_sm89INS1_16FlashAttnFwdSm80INS1_25CollectiveMainloopFwdSm80ILi4ELi1ELb0EN4cute5tupleIJNS5_1CILi128EEENS7_ILi64EEES8_EEELi128ENS_10bfloat16_tEfNS_4arch4Sm80ELb0ELb0ELb1ELb1ELb1ELb1ELb1ELb0EEENS1_21CollectiveEpilogueFwdINS6_IJS8_S8_S9_EEENS6_IJNS7_ILi1EEESH_SH_EEESB_SD_Li128ELb1ELb1ELb0ELb0EEENS1_19SingleTileSchedulerILb1ELb0ELb1ELi128EEEEEEEEEvNT_6ParamsE)
        .other          _ZN7cutlass13device_kernelIN5flash19enable_sm80_to_sm89INS1_16FlashAttnFwdSm80INS1_25CollectiveMainloopFwdSm80ILi4ELi1ELb0EN4cute5tupleIJNS5_1CILi128EEENS7_ILi64EEES8_EEELi128ENS_10bfloat16_tEfNS_4arch4Sm80ELb0ELb0ELb1ELb1ELb1ELb1ELb1ELb0EEENS1_21CollectiveEpilogueFwdINS6_IJS8_S8_S9_EEENS6_IJNS7_ILi1EEESH_SH_EEESB_SD_Li128ELb1ELb1ELb0ELb0EEENS1_19SingleTileSchedulerILb1ELb0ELb1ELi128EEEEEEEEEvNT_6ParamsE,@"STO_CUDA_ENTRY STV_DEFAULT"
_ZN7cutlass13device_kernelIN5flash19enable_sm80_to_sm89INS1_16FlashAttnFwdSm80INS1_25CollectiveMainloopFwdSm80ILi4ELi1ELb0EN4cute5tupleIJNS5_1CILi128EEENS7_ILi64EEES8_EEELi128ENS_10bfloat16_tEfNS_4arch4Sm80ELb0ELb0ELb1ELb1ELb1ELb1ELb1ELb0EEENS1_21CollectiveEpilogueFwdINS6_IJS8_S8_S9_EEENS6_IJNS7_ILi1EEESH_SH_EEESB_SD_Li128ELb1ELb1ELb0ELb0EEENS1_19SingleTileSchedulerILb1ELb0ELb1ELi128EEEEEEEEEvNT_6ParamsE:
[----:B------:R-:W-:Y:S01]  /*0000*/  LDC R1, c[0x0][0x37c] ;  /* 0x0000df00ff017b82 */ /* 0x000fe20000000800 */
[----:B------:R-:W-:Y:S05]  /*0010*/  EXIT ;  /* 0x000000000000794d */ /* 0x000fea0003800000 */
.L_x_11:
        /* <DEDUP_REMOVED lines=14> */
.L_x_29:


//--------------------- .text._ZN7cutlass13device_kernelIN5flash19enable_sm80_to_sm89INS1_16FlashAttnFwdSm80INS1_25CollectiveMainloopFwdSm80ILi4ELi1ELb0EN4cute5tupleIJNS5_1CILi128EEENS7_ILi48EEES8_EEELi128ENS_10bfloat16_tEfNS_4arch4Sm80ELb0ELb1ELb1ELb0ELb1ELb0ELb1ELb0EEENS1_21CollectiveEpilogueFwdINS6_IJS8_S8_S9_EEENS6_IJNS7_ILi1EEESH_SH_EEESB_SD_Li128ELb0ELb1ELb0ELb0EEENS1_19SingleTileSchedulerILb0ELb0ELb1ELi128EEEEEEEEEvNT_6ParamsE --------------------------
	.section	.text._ZN7cutlass13device_kernelIN5flash19enable_sm80_to_sm89INS1_16FlashAttnFwdSm80INS1_25CollectiveMainloopFwdSm80ILi4ELi1ELb0EN4cute5tupleIJNS5_1CILi128EEENS7_ILi48EEES8_EEELi128ENS_10bfloat16_tEfNS_4arch4Sm80ELb0ELb1ELb1ELb0ELb1ELb0ELb1ELb0EEENS1_21CollectiveEpilogueFwdINS6_IJS8_S8_S9_EEENS6_IJNS7_ILi1EEESH_SH_EEESB_SD_Li128ELb0ELb1ELb0ELb0EEENS1_19SingleTileSchedulerILb0ELb0ELb1ELi128EEEEEEEEEvNT_6ParamsE,"ax",@progbits
	.align	128
.text._ZN7cutlass13device_kernelIN5flash19enable_sm80_to_sm89INS1_16FlashAttnFwdSm80INS1_25CollectiveMainloopFwdSm80ILi4ELi1ELb0EN4cute5tupleIJNS5_1CILi128EEENS7_ILi48EEES8_EEELi128ENS_10bfloat16_tEfNS_4arch4Sm80ELb0ELb1ELb1ELb0ELb1ELb0ELb1ELb0EEENS1_21CollectiveEpilogueFwdINS6_IJS8_S8_S9_EEENS6_IJNS7_ILi1EEESH_SH_EEESB_SD_Li128ELb0ELb1ELb0ELb0EEENS1_19SingleTileSchedulerILb0ELb0ELb1ELi128EEEEEEEEEvNT_6ParamsE:
        .type           _ZN7cutlass13device_kernelIN5flash19enable_sm80_to_sm89INS1_16FlashAttnFwdSm80INS1_25CollectiveMainloopFwdSm80ILi4ELi1ELb0EN4cute5tupleIJNS5_1CILi128EEENS7_ILi48EEES8_EEELi128ENS_10bfloat16_tEfNS_4arch4Sm80ELb0ELb1ELb1ELb0ELb1ELb0ELb1ELb0EEENS1_21CollectiveEpilogueFwdINS6_IJS8_S8_S9_EEENS6_IJNS7_ILi1EEESH_SH_EEESB_SD_Li128ELb0ELb1ELb0ELb0EEENS1_19SingleTileSchedulerILb0ELb0ELb1ELi128EEEEEEEEEvNT_6ParamsE,@function
        .size           _ZN7cutlass13device_kernelIN5flash19enable_sm80_to_sm89INS1_16FlashAttnFwdSm80INS1_25CollectiveMainloopFwdSm80ILi4ELi1ELb0EN4cute5tupleIJNS5_1CILi128EEENS7_ILi48EEES8_EEELi128ENS_10bfloat16_tEfNS_4arch4Sm80ELb0ELb1ELb1ELb0ELb1ELb0ELb1ELb0EEENS1_21CollectiveEpilogueFwdINS6_IJS8_S8_S9_EEENS6_IJNS7_ILi1EEESH_SH_EEESB_SD_Li128ELb0ELb1ELb0ELb0EEENS1_19SingleTileSchedulerILb0ELb0ELb1ELi128EEEEEEEEEvNT_6ParamsE,(.L_x_30 - _ZN7cutlass13device_kernelIN5flash19enable_sm80_to_sm89INS1_16FlashAttnFwdSm80INS1_25CollectiveMainloopFwdSm80ILi4ELi1ELb0EN4cute5tupleIJNS5_1CILi128EEENS7_ILi48EEES8_EEELi128ENS_10bfloat16_tEfNS_4arch4Sm80ELb0ELb1ELb1ELb0ELb1ELb0ELb1ELb0EEENS1_21CollectiveEpilogueFwdINS6_IJS8_S8_S9_EEENS6_IJNS7_ILi1EEESH_SH_EEESB_SD_Li128ELb0ELb1ELb0ELb0EEENS1_19SingleTileSchedulerILb0ELb0ELb1ELi128EEEEEEEEEvNT_6ParamsE)
        .other          _ZN7cutlass13device_kernelIN5flash19enable_sm80_to_sm89INS1_16FlashAttnFwdSm80INS1_25CollectiveMainloopFwdSm80ILi4ELi1ELb0EN4cute5tupleIJNS5_1CILi128EEENS7_ILi48EEES8_EEELi128ENS_10bfloat16_tEfNS_4arch4Sm80ELb0ELb1ELb1ELb0ELb1ELb0ELb1ELb0EEENS1_21CollectiveEpilogueFwdINS6_IJS8_S8_S9_EEENS6_IJNS7_ILi1EEESH_SH_EEESB_SD_Li128ELb0ELb1ELb0ELb0EEENS1_19SingleTileSchedulerILb0ELb0ELb1ELi128EEEEEEEEEvNT_6ParamsE,@"STO_CUDA_ENTRY STV_DEFAULT"
_ZN7cutlass13device_kernelIN5flash19enable_sm80_to_sm89INS1_16FlashAttnFwdSm80INS1_25CollectiveMainloopFwdSm80ILi4ELi1ELb0EN4cute5tupleIJNS5_1CILi128EEENS7_ILi48EEES8_EEELi128ENS_10bfloat16_tEfNS_4arch4Sm80ELb0ELb1ELb1ELb0ELb1ELb0ELb1ELb0EEENS1_21CollectiveEpilogueFwdINS6_IJS8_S8_S9_EEENS6_IJNS7_ILi1EEESH_SH_EEESB_SD_Li128ELb0ELb1ELb0ELb0EEENS1_19SingleTileSchedulerILb0ELb0ELb1ELi128EEEEEEEEEvNT_6ParamsE:
[----:B------:R-:W-:Y:S01]  /*0000*/  LDC R1, c[0x0][0x37c] ;  /* 0x0000df00ff017b82 */ /* 0x000fe20000000800 */
[----:B------:R-:W-:Y:S05]  /*0010*/  EXIT ;  /* 0x000000000000794d */ /* 0x000fea0003800000 */
.L_x_12:
        /* <DEDUP_REMOVED lines=14> */
.L_x_30:


//--------------------- .text._ZN7cutlass13device_kernelIN5flash19enable_sm80_to_sm89INS1_16FlashAttnFwdSm80INS1_25CollectiveMainloopFwdSm80ILi4ELi1ELb0EN4cute5tupleIJNS5_1CILi128EEENS7_ILi48EEES8_EEELi128ENS_10bfloat16_tEfNS_4arch4Sm80ELb0ELb1ELb1ELb1ELb1ELb0ELb1ELb0EEENS1_21CollectiveEpilogueFwdINS6_IJS8_S8_S9_EEENS6_IJNS7_ILi1EEESH_SH_EEESB_SD_Li128ELb1ELb1ELb0ELb0EEENS1_19SingleTileSchedulerILb1ELb0ELb1ELi128EEEEEEEEEvNT_6ParamsE --------------------------
	.section	.text._ZN7cutlass13device_kernelIN5flash19enable_sm80_to_sm89INS1_16FlashAttnFwdSm80INS1_25CollectiveMainloopFwdSm80ILi4ELi1ELb0EN4cute5tupleIJNS5_1CILi128EEENS7_ILi48EEES8_EEELi128ENS_10bfloat16_tEfNS_4arch4Sm80ELb0ELb1ELb1ELb1ELb1ELb0ELb1ELb0EEENS1_21CollectiveEpilogueFwdINS6_IJS8_S8_S9_EEENS6_IJNS7_ILi1EEESH_SH_EEESB_SD_Li128ELb1ELb1ELb0ELb0EEENS1_19SingleTileSchedulerILb1ELb0ELb1ELi128EEEEEEEEEvNT_6ParamsE,"ax",@progbits
	.align	128
.text._ZN7cutlass13device_kernelIN5flash19enable_sm80_to_sm89INS1_16FlashAttnFwdSm80INS1_25CollectiveMainloopFwdSm80ILi4ELi1ELb0EN4cute5tupleIJNS5_1CILi128EEENS7_ILi48EEES8_EEELi128ENS_10bfloat16_tEfNS_4arch4Sm80ELb0ELb1ELb1ELb1ELb1ELb0ELb1ELb0EEENS1_21CollectiveEpilogueFwdINS6_IJS8_S8_S9_EEENS6_IJNS7_ILi1EEESH_SH_EEESB_SD_Li128ELb1ELb1ELb0ELb0EEENS1_19SingleTileSchedulerILb1ELb0ELb1ELi128EEEEEEEEEvNT_6ParamsE:
        .type           _ZN7cutlass13device_kernelIN5flash19enable_sm80_to_sm89INS1_16FlashAttnFwdSm80INS1_25CollectiveMainloopFwdSm80ILi4ELi1ELb0EN4cute5tupleIJNS5_1CILi128EEENS7_ILi48EEES8_EEELi128ENS_10bfloat16_tEfNS_4arch4Sm80ELb0ELb1ELb1ELb1ELb1ELb0ELb1ELb0EEENS1_21CollectiveEpilogueFwdINS6_IJS8_S8_S9_EEENS6_IJNS7_ILi1EEESH_SH_EEESB_SD_Li128ELb1ELb1ELb0ELb0EEENS1_19SingleTileSchedulerILb1ELb0ELb1ELi128EEEEEEEEEvNT_6ParamsE,@function
        .size           _ZN7cutlass13device_kernelIN5flash19enable_sm80_to_sm89INS1_16FlashAttnFwdSm80INS1_25CollectiveMainloopFwdSm80ILi4ELi1ELb0EN4cute5tupleIJNS5_1CILi128EEENS7_ILi48EEES8_EEELi128ENS_10bfloat16_tEfNS_4arch4Sm80ELb0ELb1ELb1ELb1ELb1ELb0ELb1ELb0EEENS1_21CollectiveEpilogueFwdINS6_IJS8_S8_S9_EEENS6_IJNS7_ILi1EEESH_SH_EEESB_SD_Li128ELb1ELb1ELb0ELb0EEENS1_19SingleTileSchedulerILb1ELb0ELb1ELi128EEEEEEEEEvNT_6ParamsE,(.L_x_31 - _ZN7cutlass13device_kernelIN5flash19enable_sm80_to_sm89INS1_16FlashAttnFwdSm80INS1_25CollectiveMainloopFwdSm80ILi4ELi1ELb0EN4cute5tupleIJNS5_1CILi128EEENS7_ILi48EEES8_EEELi128ENS_10bfloat16_tEfNS_4arch4Sm80ELb0ELb1ELb1ELb1ELb1ELb0ELb1ELb0EEENS1_21CollectiveEpilogueFwdINS6_IJS8_S8_S9_EEENS6_IJNS7_ILi1EEESH_SH_EEESB_SD_Li128ELb1ELb1ELb0ELb0EEENS1_19SingleTileSchedulerILb1ELb0ELb1ELi128EEEEEEEEEvNT_6ParamsE)
        .other          _ZN7cutlass13device_kernelIN5flash19enable_sm80_to_sm89INS1_16FlashAttnFwdSm80INS1_25CollectiveMainloopFwdSm80ILi4ELi1ELb0EN4cute5tupleIJNS5_1CILi128EEENS7_ILi48EEES8_EEELi128ENS_10bfloat16_tEfNS_4arch4Sm80ELb0ELb1ELb1ELb1ELb1ELb0ELb1ELb0EEENS1_21CollectiveEpilogueFwdINS6_IJS8_S8_S9_EEENS6_IJNS7_ILi1EEESH_SH_EEESB_SD_Li128ELb1ELb1ELb0ELb0EEENS1_19SingleTileSchedulerILb1ELb0ELb1ELi128EEEEEEEEEvNT_6ParamsE,@"STO_CUDA_ENTRY STV_DEFAULT"
_ZN7cutlass13device_kernelIN5flash19enable_sm80_to_sm89INS1_16FlashAttnFwdSm80INS1_25CollectiveMainloopFwdSm80ILi4ELi1ELb0EN4cute5tupleIJNS5_1CILi128EEENS7_ILi48EEES8_EEELi128ENS_10bfloat16_tEfNS_4arch4Sm80ELb0ELb1ELb1ELb1ELb1ELb0ELb1ELb0EEENS1_21CollectiveEpilogueFwdINS6_IJS8_S8_S9_EEENS6_IJNS7_ILi1EEESH_SH_EEESB_SD_Li128ELb1ELb1ELb0ELb0EEENS1_19SingleTileSchedulerILb1ELb0ELb1ELi128EEEEEEEEEvNT_6ParamsE:
[----:B------:R-:W-:Y:S01]  /*0000*/  LDC R1, c[0x0][0x37c] ;  /* 0x0000df00ff017b82 */ /* 0x000fe20000000800 */
[----:B------:R-:W-:Y:S05]  /*0010*/  EXIT ;  /* 0x000000000000794d */ /* 0x000fea0003800000 */
.L_x_13:
        /* <DEDUP_REMOVED lines=14> */
.L_x_31:


//--------------------- .text._ZN7cutlass13device_kernelIN5flash19enable_sm80_to_sm89INS1_16FlashAttnFwdSm80INS1_25CollectiveMainloopFwdSm80ILi4ELi1ELb0EN4cute5tupleIJNS5_1CILi128EEENS7_ILi48EEES8_EEELi128ENS_10bfloat16_tEfNS_4arch4Sm80ELb0ELb1ELb1ELb1ELb1ELb1ELb1ELb0EEENS1_21CollectiveEpilogueFwdINS6_IJS8_S8_S9_EEENS6_IJNS7_ILi1EEESH_SH_EEESB_SD_Li128ELb1ELb1ELb0ELb0EEENS1_19SingleTileSchedulerILb1ELb0ELb1ELi128EEEEEEEEEvNT_6ParamsE --------------------------
	.section	.text._ZN7cutlass13device_kernelIN5flash19enable_sm80_to_sm89INS1_16FlashAttnFwdSm80INS1_25CollectiveMainloopFwdSm80ILi4ELi1ELb0EN4cute5tupleIJNS5_1CILi128EEENS7_ILi48EEES8_EEELi128ENS_10bfloat16_tEfNS_4arch4Sm80ELb0ELb1ELb1ELb1ELb1ELb1ELb1ELb0EEENS1_21CollectiveEpilogueFwdINS6_IJS8_S8_S9_EEENS6_IJNS7_ILi1EEESH_SH_EEESB_SD_Li128ELb1ELb1ELb0ELb0EEENS1_19SingleTileSchedulerILb1ELb0ELb1ELi128EEEEEEEEEvNT_6ParamsE,"ax",@progbits
	.align	128
.text._ZN7cutlass13device_kernelIN5flash19enable_sm80_to_sm89INS1_16FlashAttnFwdSm80INS1_25CollectiveMainloopFwdSm80ILi4ELi1ELb0EN4cute5tupleIJNS5_1CILi128EEENS7_ILi48EEES8_EEELi128ENS_10bfloat16_tEfNS_4arch4Sm80ELb0ELb1ELb1ELb1ELb1ELb1ELb1ELb0EEENS1_21CollectiveEpilogueFwdINS6_IJS8_S8_S9_EEENS6_IJNS7_ILi1EEESH_SH_EEESB_SD_Li128ELb1ELb1ELb0ELb0EEENS1_19SingleTileSchedulerILb1ELb0ELb1ELi128EEEEEEEEEvNT_6ParamsE:
        .type           _ZN7cutlass13device_kernelIN5flash19enable_sm80_to_sm89INS1_16FlashAttnFwdSm80INS1_25CollectiveMainloopFwdSm80ILi4ELi1ELb0EN4cute5tupleIJNS5_1CILi128EEENS7_ILi48EEES8_EEELi128ENS_10bfloat16_tEfNS_4arch4Sm80ELb0ELb1ELb1ELb1ELb1ELb1ELb1ELb0EEENS1_21CollectiveEpilogueFwdINS6_IJS8_S8_S9_EEENS6_IJNS7_ILi1EEESH_SH_EEESB_SD_Li128ELb1ELb1ELb0ELb0EEENS1_19SingleTileSchedulerILb1ELb0ELb1ELi128EEEEEEEEEvNT_6ParamsE,@function
        .size           _ZN7cutlass13device_kernelIN5flash19enable_sm80_to_sm89INS1_16FlashAttnFwdSm80INS1_25CollectiveMainloopFwdSm80ILi4ELi1ELb0EN4cute5tupleIJNS5_1CILi128EEENS7_ILi48EEES8_EEELi128ENS_10bfloat16_tEfNS_4arch4Sm80ELb0ELb1ELb1ELb1ELb1ELb1ELb1ELb0EEENS1_21CollectiveEpilogueFwdINS6_IJS8_S8_S9_EEENS6_IJNS7_ILi1EEESH_SH_EEESB_SD_Li128ELb1ELb1ELb0ELb0EEENS1_19SingleTileSchedulerILb1ELb0ELb1ELi128EEEEEEEEEvNT_6ParamsE,(.L_x_32 - _ZN7cutlass13device_kernelIN5flash19enable_sm80_to_sm89INS1_16FlashAttnFwdSm80INS1_25CollectiveMainloopFwdSm80ILi4ELi1ELb0EN4cute5tupleIJNS5_1CILi128EEENS7_ILi48EEES8_EEELi128ENS_10bfloat16_tEfNS_4arch4Sm80ELb0ELb1ELb1ELb1ELb1ELb1ELb1ELb0EEENS1_21CollectiveEpilogueFwdINS6_IJS8_S8_S9_EEENS6_IJNS7_ILi1EEESH_SH_EEESB_SD_Li128ELb1ELb1ELb0ELb0EEENS1_19SingleTileSchedulerILb1ELb0ELb1ELi128EEEEEEEEEvNT_6ParamsE)
        .other          _ZN7cutlass13device_kernelIN5flash19enable_sm80_to_sm89INS1_16FlashAttnFwdSm80INS1_25CollectiveMainloopFwdSm80ILi4ELi1ELb0EN4cute5tupleIJNS5_1CILi128EEENS7_ILi48EEES8_EEELi128ENS_10bfloat16_tEfNS_4arch4Sm80ELb0ELb1ELb1ELb1ELb1ELb1ELb1ELb0EEENS1_21CollectiveEpilogueFwdINS6_IJS8_S8_S9_EEENS6_IJNS7_ILi1EEESH_SH_EEESB_SD_Li128ELb1ELb1ELb0ELb0EEENS1_19SingleTileSchedulerILb1ELb0ELb1ELi128EEEEEEEEEvNT_6ParamsE,@"STO_CUDA_ENTRY STV_DEFAULT"
_ZN7cutlass13device_kernelIN5flash19enable_sm80_to_sm89INS1_16FlashAttnFwdSm80INS1_25CollectiveMainloopFwdSm80ILi4ELi1ELb0EN4cute5tupleIJNS5_1CILi128EEENS7_ILi48EEES8_EEELi128ENS_10bfloat16_tEfNS_4arch4Sm80ELb0ELb1ELb1ELb1ELb1ELb1ELb1ELb0EEENS1_21CollectiveEpilogueFwdINS6_IJS8_S8_S9_EEENS6_IJNS7_ILi1EEESH_SH_EEESB_SD_Li128ELb1ELb1ELb0ELb0EEENS1_19SingleTileSchedulerILb1ELb0ELb1ELi128EEEEEEEEEvNT_6ParamsE:
[----:B------:R-:W-:Y:S01]  /*0000*/  LDC R1, c[0x0][0x37c] ;  /* 0x0000df00ff017b82 */ /* 0x000fe20000000800 */
[----:B------:R-:W-:Y:S05]  /*0010*/  EXIT ;  /* 0x000000000000794d */ /* 0x000fea0003800000 */
.L_x_14:
        /* <DEDUP_REMOVED lines=14> */
.L_x_32:


//--------------------- .text._ZN7cutlass13device_kernelIN5flash19enable_sm80_to_sm89INS1_16FlashAttnFwdSm80INS1_25CollectiveMainloopFwdSm80ILi4ELi1ELb0EN4cute5tupleIJNS5_1CILi128EEENS7_ILi64EEES8_EEELi128ENS_10bfloat16_tEfNS_4arch4Sm80ELb1ELb0ELb1ELb0ELb1ELb0ELb1ELb0EEENS1_21CollectiveEpilogueFwdINS6_IJS8_S8_S9_EEENS6_IJNS7_ILi1EEESH_SH_EEESB_SD_Li128ELb0ELb1ELb0ELb0EEENS1_30DynamicPersistentTileSchedulerILi128ELi128ELb0ELb1ELb0EEEEEEEEEvNT_6ParamsE --------------------------
	.section	.text._ZN7cutlass13device_kernelIN5flash19enable_sm80_to_sm89INS1_16FlashAttnFwdSm80INS1_25CollectiveMainloopFwdSm80ILi4ELi1ELb0EN4cute5tupleIJNS5_1CILi128EEENS7_ILi64EEES8_EEELi128ENS_10bfloat16_tEfNS_4arch4Sm80ELb1ELb0ELb1ELb0ELb1ELb0ELb1ELb0EEENS1_21CollectiveEpilogueFwdINS6_IJS8_S8_S9_EEENS6_IJNS7_ILi1EEESH_SH_EEESB_SD_Li128ELb0ELb1ELb0ELb0EEENS1_30DynamicPersistentTileSchedulerILi128ELi128ELb0ELb1ELb0EEEEEEEEEvNT_6ParamsE,"ax",@progbits
	.align	128
.text._ZN7cutlass13device_kernelIN5flash19enable_sm80_to_sm89INS1_16FlashAttnFwdSm80INS1_25CollectiveMainloopFwdSm80ILi4ELi1ELb0EN4cute5tupleIJNS5_1CILi128EEENS7_ILi64EEES8_EEELi128ENS_10bfloat16_tEfNS_4arch4Sm80ELb1ELb0ELb1ELb0ELb1ELb0ELb1ELb0EEENS1_21CollectiveEpilogueFwdINS6_IJS8_S8_S9_EEENS6_IJNS7_ILi1EEESH_SH_EEESB_SD_Li128ELb0ELb1ELb0ELb0EEENS1_30DynamicPersistentTileSchedulerILi128ELi128ELb0ELb1ELb0EEEEEEEEEvNT_6ParamsE:
        .type           _ZN7cutlass13device_kernelIN5flash19enable_sm80_to_sm89INS1_16FlashAttnFwdSm80INS1_25CollectiveMainloopFwdSm80ILi4ELi1ELb0EN4cute5tupleIJNS5_1CILi128EEENS7_ILi64EEES8_EEELi128ENS_10bfloat16_tEfNS_4arch4Sm80ELb1ELb0ELb1ELb0ELb1ELb0ELb1ELb0EEENS1_21CollectiveEpilogueFwdINS6_IJS8_S8_S9_EEENS6_IJNS7_ILi1EEESH_SH_EEESB_SD_Li128ELb0ELb1ELb0ELb0EEENS1_30DynamicPersistentTileSchedulerILi128ELi128ELb0ELb1ELb0EEEEEEEEEvNT_6ParamsE,@function
        .size           _ZN7cutlass13device_kernelIN5flash19enable_sm80_to_sm89INS1_16FlashAttnFwdSm80INS1_25CollectiveMainloopFwdSm80ILi4ELi1ELb0EN4cute5tupleIJNS5_1CILi128EEENS7_ILi64EEES8_EEELi128ENS_10bfloat16_tEfNS_4arch4Sm80ELb1ELb0ELb1ELb0ELb1ELb0ELb1ELb0EEENS1_21CollectiveEpilogueFwdINS6_IJS8_S8_S9_EEENS6_IJNS7_ILi1EEESH_SH_EEESB_SD_Li128ELb0ELb1ELb0ELb0EEENS1_30DynamicPersistentTileSchedulerILi128ELi128ELb0ELb1ELb0EEEEEEEEEvNT_6ParamsE,(.L_x_33 - _ZN7cutlass13device_kernelIN5flash19enable_sm80_to_sm89INS1_16FlashAttnFwdSm80INS1_25CollectiveMainloopFwdSm80ILi4ELi1ELb0EN4cute5tupleIJNS5_1CILi128EEENS7_ILi64EEES8_EEELi128ENS_10bfloat16_tEfNS_4arch4Sm80ELb1ELb0ELb1ELb0ELb1ELb0ELb1ELb0EEENS1_21CollectiveEpilogueFwdINS6_IJS8_S8_S9_EEENS6_IJNS7_ILi1EEESH_SH_EEESB_SD_Li128ELb0ELb1ELb0ELb0EEENS1_30DynamicPersistentTileSchedulerILi128ELi128ELb0ELb1ELb0EEEEEEEEEvNT_6ParamsE)
        .other          _ZN7cutlass13device_kernelIN5flash19enable_sm80_to_sm89INS1_16FlashAttnFwdSm80INS1_25CollectiveMainloopFwdSm80ILi4ELi1ELb0EN4cute5tupleIJNS5_1CILi128EEENS7_ILi64EEES8_EEELi128ENS_10bfloat16_tEfNS_4arch4Sm80ELb1ELb0ELb1ELb0ELb1ELb0ELb1ELb0EEENS1_21CollectiveEpilogueFwdINS6_IJS8_S8_S9_EEENS6_IJNS7_ILi1EEESH_SH_EEESB_SD_Li128ELb0ELb1ELb0ELb0EEENS1_30DynamicPersistentTileSchedulerILi128ELi128ELb0ELb1ELb0EEEEEEEEEvNT_6ParamsE,@"STO_CUDA_ENTRY STV_DEFAULT"
_ZN7cutlass13device_kernelIN5flash19enable_sm80_to_sm89INS1_16FlashAttnFwdSm80INS1_25CollectiveMainloopFwdSm80ILi4ELi1ELb0EN4cute5tupleIJNS5_1CILi128EEENS7_ILi64EEES8_EEELi128ENS_10bfloat16_tEfNS_4arch4Sm80ELb1ELb0ELb1ELb0ELb1ELb0ELb1ELb0EEENS1_21CollectiveEpilogueFwdINS6_IJS8_S8_S9_EEENS6_IJNS7_ILi1EEESH_SH_EEESB_SD_Li128ELb0ELb1ELb0ELb0EEENS1_30DynamicPersistentTileSchedulerILi128ELi128ELb0ELb1ELb0EEEEEEEEEvNT_6ParamsE:
[----:B------:R-:W-:Y:S01]  /*0000*/  LDC R1, c[0x0][0x37c] ;  /* 0x0000df00ff017b82 */ /* 0x000fe20000000800 */
[----:B------:R-:W-:Y:S05]  /*0010*/  EXIT ;  /* 0x000000000000794d */ /* 0x000fea0003800000 */
.L_x_15:
        /* <DEDUP_REMOVED lines=14> */
.L_x_33:


//--------------------- .text._ZN7cutlass13device_kernelIN5flash19enable_sm80_to_sm89INS1_16FlashAttnFwdSm80INS1_25CollectiveMainloopFwdSm80ILi4ELi1ELb0EN4cute5tupleIJNS5_1CILi128EEENS7_ILi64EEES8_EEELi128ENS_10bfloat16_tEfNS_4arch4Sm80ELb1ELb0ELb1ELb1ELb1ELb0ELb1ELb0EEENS1_21CollectiveEpilogueFwdINS6_IJS8_S8_S9_EEENS6_IJNS7_ILi1EEESH_SH_EEESB_SD_Li128ELb1ELb1ELb0ELb0EEENS1_19SingleTileSchedulerILb1ELb0ELb1ELi128EEEEEEEEEvNT_6ParamsE --------------------------
	.section	.text._ZN7cutlass13device_kernelIN5flash19enable_sm80_to_sm89INS1_16FlashAttnFwdSm80INS1_25CollectiveMainloopFwdSm80ILi4ELi1ELb0EN4cute5tupleIJNS5_1CILi128EEENS7_ILi64EEES8_EEELi128ENS_10bfloat16_tEfNS_4arch4Sm80ELb1ELb0ELb1ELb1ELb1ELb0ELb1ELb0EEENS1_21CollectiveEpilogueFwdINS6_IJS8_S8_S9_EEENS6_IJNS7_ILi1EEESH_SH_EEESB_SD_Li128ELb1ELb1ELb0ELb0EEENS1_19SingleTileSchedulerILb1ELb0ELb1ELi128EEEEEEEEEvNT_6ParamsE,"ax",@progbits
	.align	128
.text._ZN7cutlass13device_kernelIN5flash19enable_sm80_to_sm89INS1_16FlashAttnFwdSm80INS1_25CollectiveMainloopFwdSm80ILi4ELi1ELb0EN4cute5tupleIJNS5_1CILi128EEENS7_ILi64EEES8_EEELi128ENS_10bfloat16_tEfNS_4arch4Sm80ELb1ELb0ELb1ELb1ELb1ELb0ELb1ELb0EEENS1_21CollectiveEpilogueFwdINS6_IJS8_S8_S9_EEENS6_IJNS7_ILi1EEESH_SH_EEESB_SD_Li128ELb1ELb1ELb0ELb0EEENS1_19SingleTileSchedulerILb1ELb0ELb1ELi128EEEEEEEEEvNT_6ParamsE:
        .type           _ZN7cutlass13device_kernelIN5flash19enable_sm80_to_sm89INS1_16FlashAttnFwdSm80INS1_25CollectiveMainloopFwdSm80ILi4ELi1ELb0EN4cute5tupleIJNS5_1CILi128EEENS7_ILi64EEES8_EEELi128ENS_10bfloat16_tEfNS_4arch4Sm80ELb1ELb0ELb1ELb1ELb1ELb0ELb1ELb0EEENS1_21CollectiveEpilogueFwdINS6_IJS8_S8_S9_EEENS6_IJNS7_ILi1EEESH_SH_EEESB_SD_Li128ELb1ELb1ELb0ELb0EEENS1_19SingleTileSchedulerILb1ELb0ELb1ELi128EEEEEEEEEvNT_6ParamsE,@function
        .size           _ZN7cutlass13device_kernelIN5flash19enable_sm80_to_sm89INS1_16FlashAttnFwdSm80INS1_25CollectiveMainloopFwdSm80ILi4ELi1ELb0EN4cute5tupleIJNS5_1CILi128EEENS7_ILi64EEES8_EEELi128ENS_10bfloat16_tEfNS_4arch4Sm80ELb1ELb0ELb1ELb1ELb1ELb0ELb1ELb0EEENS1_21CollectiveEpilogueFwdINS6_IJS8_S8_S9_EEENS6_IJNS7_ILi1EEESH_SH_EEESB_SD_Li128ELb1ELb1ELb0ELb0EEENS1_19SingleTileSchedulerILb1ELb0ELb1ELi128EEEEEEEEEvNT_6ParamsE,(.L_x_34 - _ZN7cutlass13device_kernelIN5flash19enable_sm80_to_sm89INS1_16FlashAttnFwdSm80INS1_25CollectiveMainloopFwdSm80ILi4ELi1ELb0EN4cute5tupleIJNS5_1CILi128EEENS7_ILi64EEES8_EEELi128ENS_10bfloat16_tEfNS_4arch4Sm80ELb1ELb0ELb1ELb1ELb1ELb0ELb1ELb0EEENS1_21CollectiveEpilogueFwdINS6_IJS8_S8_S9_EEENS6_IJNS7_ILi1EEESH_SH_EEESB_SD_Li128ELb1ELb1ELb0ELb0EEENS1_19SingleTileSchedulerILb1ELb0ELb1ELi128EEEEEEEEEvNT_6ParamsE)
        .other          _ZN7cutlass13device_kernelIN5flash19enable_sm80_to_sm89INS1_16FlashAttnFwdSm80INS1_25CollectiveMainloopFwdSm80ILi4ELi1ELb0EN4cute5tupleIJNS5_1CILi128EEENS7_ILi64EEES8_EEELi128ENS_10bfloat16_tEfNS_4arch4Sm80ELb1ELb0ELb1ELb1ELb1ELb0ELb1ELb0EEENS1_21CollectiveEpilogueFwdINS6_IJS8_S8_S9_EEENS6_IJNS7_ILi1EEESH_SH_EEESB_SD_Li128ELb1ELb1ELb0ELb0EEENS1_19SingleTileSchedulerILb1ELb0ELb1ELi128EEEEEEEEEvNT_6ParamsE,@"STO_CUDA_ENTRY STV_DEFAULT"
_ZN7cutlass13device_kernelIN5flash19enable_sm80_to_sm89INS1_16FlashAttnFwdSm80INS1_25CollectiveMainloopFwdSm80ILi4ELi1ELb0EN4cute5tupleIJNS5_1CILi128EEENS7_ILi64EEES8_EEELi128ENS_10bfloat16_tEfNS_4arch4Sm80ELb1ELb0ELb1ELb1ELb1ELb0ELb1ELb0EEENS1_21CollectiveEpilogueFwdINS6_IJS8_S8_S9_EEENS6_IJNS7_ILi1EEESH_SH_EEESB_SD_Li128ELb1ELb1ELb0ELb0EEENS1_19SingleTileSchedulerILb1ELb0ELb1ELi128EEEEEEEEEvNT_6ParamsE:
[----:B------:R-:W-:Y:S01]  /*0000*/  LDC R1, c[0x0][0x37c] ;  /* 0x0000df00ff017b82 */ /* 0x000fe20000000800 */
[----:B------:R-:W-:Y:S05]  /*0010*/  EXIT ;  /* 0x000000000000794d */ /* 0x000fea0003800000 */
.L_x_16:
        /* <DEDUP_REMOVED lines=14> */
.L_x_34:


//--------------------- .text._ZN7cutlass13device_kernelIN5flash19enable_sm80_to_sm89INS1_16FlashAttnFwdSm80INS1_25CollectiveMainloopFwdSm80ILi4ELi1ELb0EN4cute5tupleIJNS5_1CILi128EEENS7_ILi64EEES8_EEELi128ENS_10bfloat16_tEfNS_4arch4Sm80ELb1ELb0ELb1ELb1ELb1ELb1ELb1ELb0EEENS1_21CollectiveEpilogueFwdINS6_IJS8_S8_S9_EEENS6_IJNS7_ILi1EEESH_SH_EEESB_SD_Li128ELb1ELb1ELb0ELb0EEENS1_19SingleTileSchedulerILb1ELb0ELb1ELi128EEEEEEEEEvNT_6ParamsE --------------------------
	.section	.text._ZN7cutlass13device_kernelIN5flash19enable_sm80_to_sm89INS1_16FlashAttnFwdSm80INS1_25CollectiveMainloopFwdSm80ILi4ELi1ELb0EN4cute5tupleIJNS5_1CILi128EEENS7_ILi64EEES8_EEELi128ENS_10bfloat16_tEfNS_4arch4Sm80ELb1ELb0ELb1ELb1ELb1ELb1ELb1ELb0EEENS1_21CollectiveEpilogueFwdINS6_IJS8_S8_S9_EEENS6_IJNS7_ILi1EEESH_SH_EEESB_SD_Li128ELb1ELb1ELb0ELb0EEENS1_19SingleTileSchedulerILb1ELb0ELb1ELi128EEEEEEEEEvNT_6ParamsE,"ax",@progbits
	.align	128
.text._ZN7cutlass13device_kernelIN5flash19enable_sm80_to_sm89INS1_16FlashAttnFwdSm80INS1_25CollectiveMainloopFwdSm80ILi4ELi1ELb0EN4cute5tupleIJNS5_1CILi128EEENS7_ILi64EEES8_EEELi128ENS_10bfloat16_tEfNS_4arch4Sm80ELb1ELb0ELb1ELb1ELb1ELb1ELb1ELb0EEENS1_21CollectiveEpilogueFwdINS6_IJS8_S8_S9_EEENS6_IJNS7_ILi1EEESH_SH_EEESB_SD_Li128ELb1ELb1ELb0ELb0EEENS1_19SingleTileSchedulerILb1ELb0ELb1ELi128EEEEEEEEEvNT_6ParamsE:
        .type           _ZN7cutlass13device_kernelIN5flash19enable_sm80_to_sm89INS1_16FlashAttnFwdSm80INS1_25CollectiveMainloopFwdSm80ILi4ELi1ELb0EN4cute5tupleIJNS5_1CILi128EEENS7_ILi64EEES8_EEELi128ENS_10bfloat16_tEfNS_4arch4Sm80ELb1ELb0ELb1ELb1ELb1ELb1ELb1ELb0EEENS1_21CollectiveEpilogueFwdINS6_IJS8_S8_S9_EEENS6_IJNS7_ILi1EEESH_SH_EEESB_SD_Li128ELb1ELb1ELb0ELb0EEENS1_19SingleTileSchedulerILb1ELb0ELb1ELi128EEEEEEEEEvNT_6ParamsE,@function
        .size           _ZN7cutlass13device_kernelIN5flash19enable_sm80_to_sm89INS1_16FlashAttnFwdSm80INS1_25CollectiveMainloopFwdSm80ILi4ELi1ELb0EN4cute5tupleIJNS5_1CILi128EEENS7_ILi64EEES8_EEELi128ENS_10bfloat16_tEfNS_4arch4Sm80ELb1ELb0ELb1ELb1ELb1ELb1ELb1ELb0EEENS1_21CollectiveEpilogueFwdINS6_IJS8_S8_S9_EEENS6_IJNS7_ILi1EEESH_SH_EEESB_SD_Li128ELb1ELb1ELb0ELb0EEENS1_19SingleTileSchedulerILb1ELb0ELb1ELi128EEEEEEEEEvNT_6ParamsE,(.L_x_35 - _ZN7cutlass13device_kernelIN5flash19enable_sm80_to_sm89INS1_16FlashAttnFwdSm80INS1_25CollectiveMainloopFwdSm80ILi4ELi1ELb0EN4cute5tupleIJNS5_1CILi128EEENS7_ILi64EEES8_EEELi128ENS_10bfloat16_tEfNS_4arch4Sm80ELb1ELb0ELb1ELb1ELb1ELb1ELb1ELb0EEENS1_21CollectiveEpilogueFwdINS6_IJS8_S8_S9_EEENS6_IJNS7_ILi1EEESH_SH_EEESB_SD_Li128ELb1ELb1ELb0ELb0EEENS1_19SingleTileSchedulerILb1ELb0ELb1ELi128EEEEEEEEEvNT_6ParamsE)
        .other          _ZN7cutlass13device_kernelIN5flash19enable_sm80_to_sm89INS1_16FlashAttnFwdSm80INS1_25CollectiveMainloopFwdSm80ILi4ELi1ELb0EN4cute5tupleIJNS5_1CILi128EEENS7_ILi64EEES8_EEELi128ENS_10bfloat16_tEfNS_4arch4Sm80ELb1ELb0ELb1ELb1ELb1ELb1ELb1ELb0EEENS1_21CollectiveEpilogueFwdINS6_IJS8_S8_S9_EEENS6_IJNS7_ILi1EEESH_SH_EEESB_SD_Li128ELb1ELb1ELb0ELb0EEENS1_19SingleTileSchedulerILb1ELb0ELb1ELi128EEEEEEEEEvNT_6ParamsE,@"STO_CUDA_ENTRY STV_DEFAULT"
_ZN7cutlass13device_kernelIN5flash19enable_sm80_to_sm89INS1_16FlashAttnFwdSm80INS1_25CollectiveMainloopFwdSm80ILi4ELi1ELb0EN4cute5tupleIJNS5_1CILi128EEENS7_ILi64EEES8_EEELi128ENS_10bfloat16_tEfNS_4arch4Sm80ELb1ELb0ELb1ELb1ELb1ELb1ELb1ELb0EEENS1_21CollectiveEpilogueFwdINS6_IJS8_S8_S9_EEENS6_IJNS7_ILi1EEESH_SH_EEESB_SD_Li128ELb1ELb1ELb0ELb0EEENS1_19SingleTileSchedulerILb1ELb0ELb1ELi128EEEEEEEEEvNT_6ParamsE:
[----:B------:R-:W-:Y:S01]  /*0000*/  LDC R1, c[0x0][0x37c] ;  /* 0x0000df00ff017b82 */ /* 0x000fe20000000800 */
[----:B------:R-:W-:Y:S05]  /*0010*/  EXIT ;  /* 0x000000000000794d */ /* 0x000fea0003800000 */
.L_x_17:
        /* <DEDUP_REMOVED lines=14> */
.L_x_35:


//--------------------- .nv.shared.reserved.0     --------------------------
	.section	.nv.shared.reserved.0,"aw",@nobits
	.weak		__nv_reservedSMEM_offset_0_alias
	.size		__nv_reservedSMEM_offset_0_alias, 0, 64
	.other		__nv_reservedSMEM_offset_0_alias,@"STO_CUDA_RESERVED_SHARED STV_DEFAULT"
__nv_reservedSMEM_offset_0_alias:
	.zero		0
	.zero		64


//--------------------- .nv.global                --------------------------
	.section	.nv.global,"aw",@nobits
.nv.global:
	.type		_ZN80_INTERNAL_6eb2f92d_44_flash_fwd_hdim128_bf16_paged_softcap_sm80_cu_f3e6f9ee_29084cute1_E,@object
	.size		_ZN80_INTERNAL_6eb2f92d_44_flash_fwd_hdim128_bf16_paged_softcap_sm80_cu_f3e6f9ee_29084cute1_E,(_ZN80_INTERNAL_6eb2f92d_44_flash_fwd_hdim128_bf16_paged_softcap_sm80_cu_f3e6f9ee_29084cuda3std3__45__cpo6cbeginE - _ZN80_INTERNAL_6eb2f92d_44_flash_fwd_hdim128_bf16_paged_softcap_sm80_cu_f3e6f9ee_29084cute1_E)
_ZN80_INTERNAL_6eb2f92d_44_flash_fwd_hdim128_bf16_paged_softcap_sm80_cu_f3e6f9ee_29084cute1_E:
	.zero		1
	.type		_ZN80_INTERNAL_6eb2f92d_44_flash_fwd_hdim128_bf16_paged_softcap_sm80_cu_f3e6f9ee_29084cuda3std3__45__cpo6cbeginE,@object
	.size		_ZN80_INTERNAL_6eb2f92d_44_flash_fwd_hdim128_bf16_paged_softcap_sm80_cu_f3e6f9ee_29084cuda3std3__45__cpo6cbeginE,(_ZN80_INTERNAL_6eb2f92d_44_flash_fwd_hdim128_bf16_paged_softcap_sm80_cu_f3e6f9ee_29084cuda3std3__48in_placeE - _ZN80_INTERNAL_6eb2f92d_44_flash_fwd_hdim128_bf16_paged_softcap_sm80_cu_f3e6f9ee_29084cuda3std3__45__cpo6cbeginE)
_ZN80_INTERNAL_6eb2f92d_44_flash_fwd_hdim128_bf16_paged_softcap_sm80_cu_f3e6f9ee_29084cuda3std3__45__cpo6cbeginE:
	.zero		1
	.type		_ZN80_INTERNAL_6eb2f92d_44_flash_fwd_hdim128_bf16_paged_softcap_sm80_cu_f3e6f9ee_29084cuda3std3__48in_placeE,@object
	.size		_ZN80_INTERNAL_6eb2f92d_44_flash_fwd_hdim128_bf16_paged_softcap_sm80_cu_f3e6f9ee_29084cuda3std3__48in_placeE,(_ZN80_INTERNAL_6eb2f92d_44_flash_fwd_hdim128_bf16_paged_softcap_sm80_cu_f3e6f9ee_29084cuda3std6ranges3__45__cpo9iter_moveE - _ZN80_INTERNAL_6eb2f92d_44_flash_fwd_hdim128_bf16_paged_softcap_sm80_cu_f3e6f9ee_29084cuda3std3__48in_placeE)
_ZN80_INTERNAL_6eb2f92d_44_flash_fwd_hdim128_bf16_paged_softcap_sm80_cu_f3e6f9ee_29084cuda3std3__48in_placeE:
	.zero		1
	.type		_ZN80_INTERNAL_6eb2f92d_44_flash_fwd_hdim128_bf16_paged_softcap_sm80_cu_f3e6f9ee_29084cuda3std6ranges3__45__cpo9iter_moveE,@object
	.size		_ZN80_INTERNAL_6eb2f92d_44_flash_fwd_hdim128_bf16_paged_softcap_sm80_cu_f3e6f9ee_29084cuda3std6ranges3__45__cpo9iter_moveE,(_ZN80_INTERNAL_6eb2f92d_44_flash_fwd_hdim128_bf16_paged_softcap_sm80_cu_f3e6f9ee_29084cuda3std3__45__cpo5beginE - _ZN80_INTERNAL_6eb2f92d_44_flash_fwd_hdim128_bf16_paged_softcap_sm80_cu_f3e6f9ee_29084cuda3std6ranges3__45__cpo9iter_moveE)
_ZN80_INTERNAL_6eb2f92d_44_flash_fwd_hdim128_bf16_paged_softcap_sm80_cu_f3e6f9ee_29084cuda3std6ranges3__45__cpo9iter_moveE:
	.zero		1
	.type		_ZN80_INTERNAL_6eb2f92d_44_flash_fwd_hdim128_bf16_paged_softcap_sm80_cu_f3e6f9ee_29084cuda3std3__45__cpo5beginE,@object
	.size		_ZN80_INTERNAL_6eb2f92d_44_flash_fwd_hdim128_bf16_paged_softcap_sm80_cu_f3e6f9ee_29084cuda3std3__45__cpo5beginE,(_ZN80_INTERNAL_6eb2f92d_44_flash_fwd_hdim128_bf16_paged_softcap_sm80_cu_f3e6f9ee_29084cuda3std3__482_GLOBAL__N__6eb2f92d_44_flash_fwd_hdim128_bf16_paged_softcap_sm80_cu_f3e6f9ee_29086ignoreE - _ZN80_INTERNAL_6eb2f92d_44_flash_fwd_hdim128_bf16_paged_softcap_sm80_cu_f3e6f9ee_29084cuda3std3__45__cpo5beginE)
_ZN80_INTERNAL_6eb2f92d_44_flash_fwd_hdim128_bf16_paged_softcap_sm80_cu_f3e6f9ee_29084cuda3std3__45__cpo5beginE:
	.zero		1
	.type		_ZN80_INTERNAL_6eb2f92d_44_flash_fwd_hdim128_bf16_paged_softcap_sm80_cu_f3e6f9ee_29084cuda3std3__482_GLOBAL__N__6eb2f92d_44_flash_fwd_hdim128_bf16_paged_softcap_sm80_cu_f3e6f9ee_29086ignoreE,@object
	.size		_ZN80_INTERNAL_6eb2f92d_44_flash_fwd_hdim128_bf16_paged_softcap_sm80_cu_f3e6f9ee_29084cuda3std3__482_GLOBAL__N__6eb2f92d_44_flash_fwd_hdim128_bf16_paged_softcap_sm80_cu_f3e6f9ee_29086ignoreE,(_ZN80_INTERNAL_6eb2f92d_44_flash_fwd_hdim128_bf16_paged_softcap_sm80_cu_f3e6f9ee_29084cute7productE - _ZN80_INTERNAL_6eb2f92d_44_flash_fwd_hdim128_bf16_paged_softcap_sm80_cu_f3e6f9ee_29084cuda3std3__482_GLOBAL__N__6eb2f92d_44_flash_fwd_hdim128_bf16_paged_softcap_sm80_cu_f3e6f9ee_29086ignoreE)
_ZN80_INTERNAL_6eb2f92d_44_flash_fwd_hdim128_bf16_paged_softcap_sm80_cu_f3e6f9ee_29084cuda3std3__482_GLOBAL__N__6eb2f92d_44_flash_fwd_hdim128_bf16_paged_softcap_sm80_cu_f3e6f9ee_29086ignoreE:
	.zero		1
	.type		_ZN80_INTERNAL_6eb2f92d_44_flash_fwd_hdim128_bf16_paged_softcap_sm80_cu_f3e6f9ee_29084cute7productE,@object
	.size		_ZN80_INTERNAL_6eb2f92d_44_flash_fwd_hdim128_bf16_paged_softcap_sm80_cu_f3e6f9ee_29084cute7productE,(_ZN80_INTERNAL_6eb2f92d_44_flash_fwd_hdim128_bf16_paged_softcap_sm80_cu_f3e6f9ee_29084cuda3std3__45__cpo3endE - _ZN80_INTERNAL_6eb2f92d_44_flash_fwd_hdim128_bf16_paged_softcap_sm80_cu_f3e6f9ee_29084cute7productE)
_ZN80_INTERNAL_6eb2f92d_44_flash_fwd_hdim128_bf16_paged_softcap_sm80_cu_f3e6f9ee_29084cute7productE:
	.zero		1
	.type		_ZN80_INTERNAL_6eb2f92d_44_flash_fwd_hdim128_bf16_paged_softcap_sm80_cu_f3e6f9ee_29084cuda3std3__45__cpo3endE,@object
	.size		_ZN80_INTERNAL_6eb2f92d_44_flash_fwd_hdim128_bf16_paged_softcap_sm80_cu_f3e6f9ee_29084cuda3std3__45__cpo3endE,(_ZN80_INTERNAL_6eb2f92d_44_flash_fwd_hdim128_bf16_paged_softcap_sm80_cu_f3e6f9ee_29084cuda3std3__419piecewise_constructE - _ZN80_INTERNAL_6eb2f92d_44_flash_fwd_hdim128_bf16_paged_softcap_sm80_cu_f3e6f9ee_29084cuda3std3__45__cpo3endE)
_ZN80_INTERNAL_6eb2f92d_44_flash_fwd_hdim128_bf16_paged_softcap_sm80_cu_f3e6f9ee_29084cuda3std3__45__cpo3endE:
	.zero		1
	.type		_ZN80_INTERNAL_6eb2f92d_44_flash_fwd_hdim128_bf16_paged_softcap_sm80_cu_f3e6f9ee_29084cuda3std3__419piecewise_constructE,@object
	.size		_ZN80_INTERNAL_6eb2f92d_44_flash_fwd_hdim128_bf16_paged_softcap_sm80_cu_f3e6f9ee_29084cuda3std3__419piecewise_constructE,(_ZN80_INTERNAL_6eb2f92d_44_flash_fwd_hdim128_bf16_paged_softcap_sm80_cu_f3e6f9ee_29084cuda3std3__45__cpo4cendE - _ZN80_INTERNAL_6eb2f92d_44_flash_fwd_hdim128_bf16_paged_softcap_sm80_cu_f3e6f9ee_29084cuda3std3__419piecewise_constructE)
_ZN80_INTERNAL_6eb2f92d_44_flash_fwd_hdim128_bf16_paged_softcap_sm80_cu_f3e6f9ee_29084cuda3std3__419piecewise_constructE:
	.zero		1
	.type		_ZN80_INTERNAL_6eb2f92d_44_flash_fwd_hdim128_bf16_paged_softcap_sm80_cu_f3e6f9ee_29084cuda3std3__45__cpo4cendE,@object
	.size		_ZN80_INTERNAL_6eb2f92d_44_flash_fwd_hdim128_bf16_paged_softcap_sm80_cu_f3e6f9ee_29084cuda3std3__45__cpo4cendE,(_ZN80_INTERNAL_6eb2f92d_44_flash_fwd_hdim128_bf16_paged_softcap_sm80_cu_f3e6f9ee_29084cuda3std6ranges3__45__cpo4swapE - _ZN80_INTERNAL_6eb2f92d_44_flash_fwd_hdim128_bf16_paged_softcap_sm80_cu_f3e6f9ee_29084cuda3std3__45__cpo4cendE)
_ZN80_INTERNAL_6eb2f92d_44_flash_fwd_hdim128_bf16_paged_softcap_sm80_cu_f3e6f9ee_29084cuda3std3__45__cpo4cendE:
	.zero		1
	.type		_ZN80_INTERNAL_6eb2f92d_44_flash_fwd_hdim128_bf16_paged_softcap_sm80_cu_f3e6f9ee_29084cuda3std6ranges3__45__cpo4swapE,@object
	.size		_ZN80_INTERNAL_6eb2f92d_44_flash_fwd_hdim128_bf16_paged_softcap_sm80_cu_f3e6f9ee_29084cuda3std6ranges3__45__cpo4swapE,(.L_7 - _ZN80_INTERNAL_6eb2f92d_44_flash_fwd_hdim128_bf16_paged_softcap_sm80_cu_f3e6f9ee_29084cuda3std6ranges3__45__cpo4swapE)
_ZN80_INTERNAL_6eb2f92d_44_flash_fwd_hdim128_bf16_paged_softcap_sm80_cu_f3e6f9ee_29084cuda3std6ranges3__45__cpo4swapE:
	.zero		1
.L_7:


//--------------------- .nv.constant0._ZN7cutlass13device_kernelIN5flash19enable_sm80_to_sm89INS1_16FlashAttnFwdSm80INS1_25CollectiveMainloopFwdSm80ILi8ELi1ELb1EN4cute5tupleIJNS5_1CILi128EEES8_S8_EEELi128ENS_10bfloat16_tEfNS_4arch4Sm80ELb0ELb0ELb1ELb0ELb1ELb0ELb1ELb0EEENS1_21CollectiveEpilogueFwdIS9_NS6_IJNS7_ILi1EEESF_SF_EEESA_SC_Li256ELb0ELb1ELb0ELb0EEENS1_19SingleTileSchedulerILb0ELb0ELb1ELi128EEEEEEEEEvNT_6ParamsE --------------------------
	.section	.nv.constant0._ZN7cutlass13device_kernelIN5flash19enable_sm80_to_sm89INS1_16FlashAttnFwdSm80INS1_25CollectiveMainloopFwdSm80ILi8ELi1ELb1EN4cute5tupleIJNS5_1CILi128EEES8_S8_EEELi128ENS_10bfloat16_tEfNS_4arch4Sm80ELb0ELb0ELb1ELb0ELb1ELb0ELb1ELb0EEENS1_21CollectiveEpilogueFwdIS9_NS6_IJNS7_ILi1EEESF_SF_EEESA_SC_Li256ELb0ELb1ELb0ELb0EEENS1_19SingleTileSchedulerILb0ELb0ELb1ELi128EEEEEEEEEvNT_6ParamsE,"a",@progbits
	.sectionflags	@""
	.align	4
.nv.constant0._ZN7cutlass13device_kernelIN5flash19enable_sm80_to_sm89INS1_16FlashAttnFwdSm80INS1_25CollectiveMainloopFwdSm80ILi8ELi1ELb1EN4cute5tupleIJNS5_1CILi128EEES8_S8_EEELi128ENS_10bfloat16_tEfNS_4arch4Sm80ELb0ELb0ELb1ELb0ELb1ELb0ELb1ELb0EEENS1_21CollectiveEpilogueFwdIS9_NS6_IJNS7_ILi1EEESF_SF_EEESA_SC_Li256ELb0ELb1ELb0ELb0EEENS1_19SingleTileSchedulerILb0ELb0ELb1ELi128EEEEEEEEEvNT_6ParamsE:
	.zero		1944


//--------------------- .nv.constant0._ZN7cutlass13device_kernelIN5flash19enable_sm80_to_sm89INS1_16FlashAttnFwdSm80INS1_25CollectiveMainloopFwdSm80ILi8ELi1ELb1EN4cute5tupleIJNS5_1CILi128EEES8_S8_EEELi128ENS_10bfloat16_tEfNS_4arch4Sm80ELb0ELb0ELb1ELb1ELb1ELb0ELb1ELb0EEENS1_21CollectiveEpilogueFwdIS9_NS6_IJNS7_ILi1EEESF_SF_EEESA_SC_Li256ELb1ELb1ELb0ELb0EEENS1_19SingleTileSchedulerILb1ELb0ELb1ELi128EEEEEEEEEvNT_6ParamsE --------------------------
	.section	.nv.constant0._ZN7cutlass13device_kernelIN5flash19enable_sm80_to_sm89INS1_16FlashAttnFwdSm80INS1_25CollectiveMainloopFwdSm80ILi8ELi1ELb1EN4cute5tupleIJNS5_1CILi128EEES8_S8_EEELi128ENS_10bfloat16_tEfNS_4arch4Sm80ELb0ELb0ELb1ELb1ELb1ELb0ELb1ELb0EEENS1_21CollectiveEpilogueFwdIS9_NS6_IJNS7_ILi1EEESF_SF_EEESA_SC_Li256ELb1ELb1ELb0ELb0EEENS1_19SingleTileSchedulerILb1ELb0ELb1ELi128EEEEEEEEEvNT_6ParamsE,"a",@progbits
	.sectionflags	@""
	.align	4
.nv.constant0._ZN7cutlass13device_kernelIN5flash19enable_sm80_to_sm89INS1_16FlashAttnFwdSm80INS1_25CollectiveMainloopFwdSm80ILi8ELi1ELb1EN4cute5tupleIJNS5_1CILi128EEES8_S8_EEELi128ENS_10bfloat16_tEfNS_4arch4Sm80ELb0ELb0ELb1ELb1ELb1ELb0ELb1ELb0EEENS1_21CollectiveEpilogueFwdIS9_NS6_IJNS7_ILi1EEESF_SF_EEESA_SC_Li256ELb1ELb1ELb0ELb0EEENS1_19SingleTileSchedulerILb1ELb0ELb1ELi128EEEEEEEEEvNT_6ParamsE:
	.zero		1944


//--------------------- .nv.constant0._ZN7cutlass13device_kernelIN5flash19enable_sm80_to_sm89INS1_16FlashAttnFwdSm80INS1_25CollectiveMainloopFwdSm80ILi8ELi1ELb1EN4cute5tupleIJNS5_1CILi128EEES8_S8_EEELi128ENS_10bfloat16_tEfNS_4arch4Sm80ELb0ELb0ELb1ELb1ELb1ELb1ELb1ELb0EEENS1_21CollectiveEpilogueFwdIS9_NS6_IJNS7_ILi1EEESF_SF_EEESA_SC_Li256ELb1ELb1ELb0ELb0EEENS1_19SingleTileSchedulerILb1ELb0ELb1ELi128EEEEEEEEEvNT_6ParamsE --------------------------
	.section	.nv.constant0._ZN7cutlass13device_kernelIN5flash19enable_sm80_to_sm89INS1_16FlashAttnFwdSm80INS1_25CollectiveMainloopFwdSm80ILi8ELi1ELb1EN4cute5tupleIJNS5_1CILi128EEES8_S8_EEELi128ENS_10bfloat16_tEfNS_4arch4Sm80ELb0ELb0ELb1ELb1ELb1ELb1ELb1ELb0EEENS1_21CollectiveEpilogueFwdIS9_NS6_IJNS7_ILi1EEESF_SF_EEESA_SC_Li256ELb1ELb1ELb0ELb0EEENS1_19SingleTileSchedulerILb1ELb0ELb1ELi128EEEEEEEEEvNT_6ParamsE,"a",@progbits
	.sectionflags	@""
	.align	4
.nv.constant0._ZN7cutlass13device_kernelIN5flash19enable_sm80_to_sm89INS1_16FlashAttnFwdSm80INS1_25CollectiveMainloopFwdSm80ILi8ELi1ELb1EN4cute5tupleIJNS5_1CILi128EEES8_S8_EEELi128ENS_10bfloat16_tEfNS_4arch4Sm80ELb0ELb0ELb1ELb1ELb1ELb1ELb1ELb0EEENS1_21CollectiveEpilogueFwdIS9_NS6_IJNS7_ILi1EEESF_SF_EEESA_SC_Li256ELb1ELb1ELb0ELb0EEENS1_19SingleTileSchedulerILb1ELb0ELb1ELi128EEEEEEEEEvNT_6ParamsE:
	.zero		1944


//--------------------- .nv.constant0._ZN7cutlass13device_kernelIN5flash19enable_sm80_to_sm89INS1_16FlashAttnFwdSm80INS1_25CollectiveMainloopFwdSm80ILi8ELi1ELb1EN4cute5tupleIJNS5_1CILi128EEENS7_ILi96EEES8_EEELi128ENS_10bfloat16_tEfNS_4arch4Sm80ELb0ELb1ELb1ELb0ELb1ELb0ELb1ELb0EEENS1_21CollectiveEpilogueFwdINS6_IJS8_S8_S9_EEENS6_IJNS7_ILi1EEESH_SH_EEESB_SD_Li256ELb0ELb1ELb0ELb0EEENS1_19SingleTileSchedulerILb0ELb0ELb1ELi128EEEEEEEEEvNT_6ParamsE --------------------------
	.section	.nv.constant0._ZN7cutlass13device_kernelIN5flash19enable_sm80_to_sm89INS1_16FlashAttnFwdSm80INS1_25CollectiveMainloopFwdSm80ILi8ELi1ELb1EN4cute5tupleIJNS5_1CILi128EEENS7_ILi96EEES8_EEELi128ENS_10bfloat16_tEfNS_4arch4Sm80ELb0ELb1ELb1ELb0ELb1ELb0ELb1ELb0EEENS1_21CollectiveEpilogueFwdINS6_IJS8_S8_S9_EEENS6_IJNS7_ILi1EEESH_SH_EEESB_SD_Li256ELb0ELb1ELb0ELb0EEENS1_19SingleTileSchedulerILb0ELb0ELb1ELi128EEEEEEEEEvNT_6ParamsE,"a",@progbits
	.sectionflags	@""
	.align	4
.nv.constant0._ZN7cutlass13device_kernelIN5flash19enable_sm80_to_sm89INS1_16FlashAttnFwdSm80INS1_25CollectiveMainloopFwdSm80ILi8ELi1ELb1EN4cute5tupleIJNS5_1CILi128EEENS7_ILi96EEES8_EEELi128ENS_10bfloat16_tEfNS_4arch4Sm80ELb0ELb1ELb1ELb0ELb1ELb0ELb1ELb0EEENS1_21CollectiveEpilogueFwdINS6_IJS8_S8_S9_EEENS6_IJNS7_ILi1EEESH_SH_EEESB_SD_Li256ELb0ELb1ELb0ELb0EEENS1_19SingleTileSchedulerILb0ELb0ELb1ELi128EEEEEEEEEvNT_6ParamsE:
	.zero		1944


//--------------------- .nv.constant0._ZN7cutlass13device_kernelIN5flash19enable_sm80_to_sm89INS1_16FlashAttnFwdSm80INS1_25CollectiveMainloopFwdSm80ILi8ELi1ELb1EN4cute5tupleIJNS5_1CILi128EEENS7_ILi96EEES8_EEELi128ENS_10bfloat16_tEfNS_4arch4Sm80ELb0ELb1ELb1ELb1ELb1ELb0ELb1ELb0EEENS1_21CollectiveEpilogueFwdINS6_IJS8_S8_S9_EEENS6_IJNS7_ILi1EEESH_SH_EEESB_SD_Li256ELb1ELb1ELb0ELb0EEENS1_19SingleTileSchedulerILb1ELb0ELb1ELi128EEEEEEEEEvNT_6ParamsE --------------------------
	.section	.nv.constant0._ZN7cutlass13device_kernelIN5flash19enable_sm80_to_sm89INS1_16FlashAttnFwdSm80INS1_25CollectiveMainloopFwdSm80ILi8ELi1ELb1EN4cute5tupleIJNS5_1CILi128EEENS7_ILi96EEES8_EEELi128ENS_10bfloat16_tEfNS_4arch4Sm80ELb0ELb1ELb1ELb1ELb1ELb0ELb1ELb0EEENS1_21CollectiveEpilogueFwdINS6_IJS8_S8_S9_EEENS6_IJNS7_ILi1EEESH_SH_EEESB_SD_Li256ELb1ELb1ELb0ELb0EEENS1_19SingleTileSchedulerILb1ELb0ELb1ELi128EEEEEEEEEvNT_6ParamsE,"a",@progbits
	.sectionflags	@""
	.align	4
.nv.constant0._ZN7cutlass13device_kernelIN5flash19enable_sm80_to_sm89INS1_16FlashAttnFwdSm80INS1_25CollectiveMainloopFwdSm80ILi8ELi1ELb1EN4cute5tupleIJNS5_1CILi128EEENS7_ILi96EEES8_EEELi128ENS_10bfloat16_tEfNS_4arch4Sm80ELb0ELb1ELb1ELb1ELb1ELb0ELb1ELb0EEENS1_21CollectiveEpilogueFwdINS6_IJS8_S8_S9_EEENS6_IJNS7_ILi1EEESH_SH_EEESB_SD_Li256ELb1ELb1ELb0ELb0EEENS1_19SingleTileSchedulerILb1ELb0ELb1ELi128EEEEEEEEEvNT_6ParamsE:
	.zero		1944


//--------------------- .nv.constant0._ZN7cutlass13device_kernelIN5flash19enable_sm80_to_sm89INS1_16FlashAttnFwdSm80INS1_25CollectiveMainloopFwdSm80ILi8ELi1ELb1EN4cute5tupleIJNS5_1CILi128EEENS7_ILi96EEES8_EEELi128ENS_10bfloat16_tEfNS_4arch4Sm80ELb0ELb1ELb1ELb1ELb1ELb1ELb1ELb0EEENS1_21CollectiveEpilogueFwdINS6_IJS8_S8_S9_EEENS6_IJNS7_ILi1EEESH_SH_EEESB_SD_Li256ELb1ELb1ELb0ELb0EEENS1_19SingleTileSchedulerILb1ELb0ELb1ELi128EEEEEEEEEvNT_6ParamsE --------------------------
	.section	.nv.constant0._ZN7cutlass13device_kernelIN5flash19enable_sm80_to_sm89INS1_16FlashAttnFwdSm80INS1_25CollectiveMainloopFwdSm80ILi8ELi1ELb1EN4cute5tupleIJNS5_1CILi128EEENS7_ILi96EEES8_EEELi128ENS_10bfloat16_tEfNS_4arch4Sm80ELb0ELb1ELb1ELb1ELb1ELb1ELb1ELb0EEENS1_21CollectiveEpilogueFwdINS6_IJS8_S8_S9_EEENS6_IJNS7_ILi1EEESH_SH_EEESB_SD_Li256ELb1ELb1ELb0ELb0EEENS1_19SingleTileSchedulerILb1ELb0ELb1ELi128EEEEEEEEEvNT_6ParamsE,"a",@progbits
	.sectionflags	@""
	.align	4
.nv.constant0._ZN7cutlass13device_kernelIN5flash19enable_sm80_to_sm89INS1_16FlashAttnFwdSm80INS1_25CollectiveMainloopFwdSm80ILi8ELi1ELb1EN4cute5tupleIJNS5_1CILi128EEENS7_ILi96EEES8_EEELi128ENS_10bfloat16_tEfNS_4arch4Sm80ELb0ELb1ELb1ELb1ELb1ELb1ELb1ELb0EEENS1_21CollectiveEpilogueFwdINS6_IJS8_S8_S9_EEENS6_IJNS7_ILi1EEESH_SH_EEESB_SD_Li256ELb1ELb1ELb0ELb0EEENS1_19SingleTileSchedulerILb1ELb0ELb1ELi128EEEEEEEEEvNT_6ParamsE:
	.zero		1944


//--------------------- .nv.constant0._ZN7cutlass13device_kernelIN5flash19enable_sm80_to_sm89INS1_16FlashAttnFwdSm80INS1_25CollectiveMainloopFwdSm80ILi8ELi1ELb1EN4cute5tupleIJNS5_1CILi128EEES8_S8_EEELi128ENS_10bfloat16_tEfNS_4arch4Sm80ELb1ELb0ELb1ELb0ELb1ELb0ELb1ELb0EEENS1_21CollectiveEpilogueFwdIS9_NS6_IJNS7_ILi1EEESF_SF_EEESA_SC_Li256ELb0ELb1ELb0ELb0EEENS1_30DynamicPersistentTileSchedulerILi256ELi256ELb0ELb1ELb0EEEEEEEEEvNT_6ParamsE --------------------------
	.section	.nv.constant0._ZN7cutlass13device_kernelIN5flash19enable_sm80_to_sm89INS1_16FlashAttnFwdSm80INS1_25CollectiveMainloopFwdSm80ILi8ELi1ELb1EN4cute5tupleIJNS5_1CILi128EEES8_S8_EEELi128ENS_10bfloat16_tEfNS_4arch4Sm80ELb1ELb0ELb1ELb0ELb1ELb0ELb1ELb0EEENS1_21CollectiveEpilogueFwdIS9_NS6_IJNS7_ILi1EEESF_SF_EEESA_SC_Li256ELb0ELb1ELb0ELb0EEENS1_30DynamicPersistentTileSchedulerILi256ELi256ELb0ELb1ELb0EEEEEEEEEvNT_6ParamsE,"a",@progbits
	.sectionflags	@""
	.align	4
.nv.constant0._ZN7cutlass13device_kernelIN5flash19enable_sm80_to_sm89INS1_16FlashAttnFwdSm80INS1_25CollectiveMainloopFwdSm80ILi8ELi1ELb1EN4cute5tupleIJNS5_1CILi128EEES8_S8_EEELi128ENS_10bfloat16_tEfNS_4arch4Sm80ELb1ELb0ELb1ELb0ELb1ELb0ELb1ELb0EEENS1_21CollectiveEpilogueFwdIS9_NS6_IJNS7_ILi1EEESF_SF_EEESA_SC_Li256ELb0ELb1ELb0ELb0EEENS1_30DynamicPersistentTileSchedulerILi256ELi256ELb0ELb1ELb0EEEEEEEEEvNT_6ParamsE:
	.zero		1960


//--------------------- .nv.constant0._ZN7cutlass13device_kernelIN5flash19enable_sm80_to_sm89INS1_16FlashAttnFwdSm80INS1_25CollectiveMainloopFwdSm80ILi8ELi1ELb1EN4cute5tupleIJNS5_1CILi128EEES8_S8_EEELi128ENS_10bfloat16_tEfNS_4arch4Sm80ELb1ELb0ELb1ELb1ELb1ELb0ELb1ELb0EEENS1_21CollectiveEpilogueFwdIS9_NS6_IJNS7_ILi1EEESF_SF_EEESA_SC_Li256ELb1ELb1ELb0ELb0EEENS1_19SingleTileSchedulerILb1ELb0ELb1ELi128EEEEEEEEEvNT_6ParamsE --------------------------
	.section	.nv.constant0._ZN7cutlass13device_kernelIN5flash19enable_sm80_to_sm89INS1_16FlashAttnFwdSm80INS1_25CollectiveMainloopFwdSm80ILi8ELi1ELb1EN4cute5tupleIJNS5_1CILi128EEES8_S8_EEELi128ENS_10bfloat16_tEfNS_4arch4Sm80ELb1ELb0ELb1ELb1ELb1ELb0ELb1ELb0EEENS1_21CollectiveEpilogueFwdIS9_NS6_IJNS7_ILi1EEESF_SF_EEESA_SC_Li256ELb1ELb1ELb0ELb0EEENS1_19SingleTileSchedulerILb1ELb0ELb1ELi128EEEEEEEEEvNT_6ParamsE,"a",@progbits
	.sectionflags	@""
	.align	4
.nv.constant0._ZN7cutlass13device_kernelIN5flash19enable_sm80_to_sm89INS1_16FlashAttnFwdSm80INS1_25CollectiveMainloopFwdSm80ILi8ELi1ELb1EN4cute5tupleIJNS5_1CILi128EEES8_S8_EEELi128ENS_10bfloat16_tEfNS_4arch4Sm80ELb1ELb0ELb1ELb1ELb1ELb0ELb1ELb0EEENS1_21CollectiveEpilogueFwdIS9_NS6_IJNS7_ILi1EEESF_SF_EEESA_SC_Li256ELb1ELb1ELb0ELb0EEENS1_19SingleTileSchedulerILb1ELb0ELb1ELi128EEEEEEEEEvNT_6ParamsE:
	.zero		1944


//--------------------- .nv.constant0._ZN7cutlass13device_kernelIN5flash19enable_sm80_to_sm89INS1_16FlashAttnFwdSm80INS1_25CollectiveMainloopFwdSm80ILi8ELi1ELb1EN4cute5tupleIJNS5_1CILi128EEES8_S8_EEELi128ENS_10bfloat16_tEfNS_4arch4Sm80ELb1ELb0ELb1ELb1ELb1ELb1ELb1ELb0EEENS1_21CollectiveEpilogueFwdIS9_NS6_IJNS7_ILi1EEESF_SF_EEESA_SC_Li256ELb1ELb1ELb0ELb0EEENS1_19SingleTileSchedulerILb1ELb0ELb1ELi128EEEEEEEEEvNT_6ParamsE --------------------------
	.section	.nv.constant0._ZN7cutlass13device_kernelIN5flash19enable_sm80_to_sm89INS1_16FlashAttnFwdSm80INS1_25CollectiveMainloopFwdSm80ILi8ELi1ELb1EN4cute5tupleIJNS5_1CILi128EEES8_S8_EEELi128ENS_10bfloat16_tEfNS_4arch4Sm80ELb1ELb0ELb1ELb1ELb1ELb1ELb1ELb0EEENS1_21CollectiveEpilogueFwdIS9_NS6_IJNS7_ILi1EEESF_SF_EEESA_SC_Li256ELb1ELb1ELb0ELb0EEENS1_19SingleTileSchedulerILb1ELb0ELb1ELi128EEEEEEEEEvNT_6ParamsE,"a",@progbits
	.sectionflags	@""
	.align	4
.nv.constant0._ZN7cutlass13device_kernelIN5flash19enable_sm80_to_sm89INS1_16FlashAttnFwdSm80INS1_25CollectiveMainloopFwdSm80ILi8ELi1ELb1EN4cute5tupleIJNS5_1CILi128EEES8_S8_EEELi128ENS_10bfloat16_tEfNS_4arch4Sm80ELb1ELb0ELb1ELb1ELb1ELb1ELb1ELb0EEENS1_21CollectiveEpilogueFwdIS9_NS6_IJNS7_ILi1EEESF_SF_EEESA_SC_Li256ELb1ELb1ELb0ELb0EEENS1_19SingleTileSchedulerILb1ELb0ELb1ELi128EEEEEEEEEvNT_6ParamsE:
	.zero		1944


//--------------------- .nv.constant0._ZN7cutlass13device_kernelIN5flash19enable_sm80_to_sm89INS1_16FlashAttnFwdSm80INS1_25CollectiveMainloopFwdSm80ILi4ELi1ELb0EN4cute5tupleIJNS5_1CILi128EEENS7_ILi64EEES8_EEELi128ENS_10bfloat16_tEfNS_4arch4Sm80ELb0ELb0ELb1ELb0ELb1ELb0ELb1ELb0EEENS1_21CollectiveEpilogueFwdINS6_IJS8_S8_S9_EEENS6_IJNS7_ILi1EEESH_SH_EEESB_SD_Li128ELb0ELb1ELb0ELb0EEENS1_19SingleTileSchedulerILb0ELb0ELb1ELi128EEEEEEEEEvNT_6ParamsE --------------------------
	.section	.nv.constant0._ZN7cutlass13device_kernelIN5flash19enable_sm80_to_sm89INS1_16FlashAttnFwdSm80INS1_25CollectiveMainloopFwdSm80ILi4ELi1ELb0EN4cute5tupleIJNS5_1CILi128EEENS7_ILi64EEES8_EEELi128ENS_10bfloat16_tEfNS_4arch4Sm80ELb0ELb0ELb1ELb0ELb1ELb0ELb1ELb0EEENS1_21CollectiveEpilogueFwdINS6_IJS8_S8_S9_EEENS6_IJNS7_ILi1EEESH_SH_EEESB_SD_Li128ELb0ELb1ELb0ELb0EEENS1_19SingleTileSchedulerILb0ELb0ELb1ELi128EEEEEEEEEvNT_6ParamsE,"a",@progbits
	.sectionflags	@""
	.align	4
.nv.constant0._ZN7cutlass13device_kernelIN5flash19enable_sm80_to_sm89INS1_16FlashAttnFwdSm80INS1_25CollectiveMainloopFwdSm80ILi4ELi1ELb0EN4cute5tupleIJNS5_1CILi128EEENS7_ILi64EEES8_EEELi128ENS_10bfloat16_tEfNS_4arch4Sm80ELb0ELb0ELb1ELb0ELb1ELb0ELb1ELb0EEENS1_21CollectiveEpilogueFwdINS6_IJS8_S8_S9_EEENS6_IJNS7_ILi1EEESH_SH_EEESB_SD_Li128ELb0ELb1ELb0ELb0EEENS1_19SingleTileSchedulerILb0ELb0ELb1ELi128EEEEEEEEEvNT_6ParamsE:
	.zero		1944


//--------------------- .nv.constant0._ZN7cutlass13device_kernelIN5flash19enable_sm80_to_sm89INS1_16FlashAttnFwdSm80INS1_25CollectiveMainloopFwdSm80ILi4ELi1ELb0EN4cute5tupleIJNS5_1CILi128EEENS7_ILi64EEES8_EEELi128ENS_10bfloat16_tEfNS_4arch4Sm80ELb0ELb0ELb1ELb1ELb1ELb0ELb1ELb0EEENS1_21CollectiveEpilogueFwdINS6_IJS8_S8_S9_EEENS6_IJNS7_ILi1EEESH_SH_EEESB_SD_Li128ELb1ELb1ELb0ELb0EEENS1_19SingleTileSchedulerILb1ELb0ELb1ELi128EEEEEEEEEvNT_6ParamsE --------------------------
	.section	.nv.constant0._ZN7cutlass13device_kernelIN5flash19enable_sm80_to_sm89INS1_16FlashAttnFwdSm80INS1_25CollectiveMainloopFwdSm80ILi4ELi1ELb0EN4cute5tupleIJNS5_1CILi128EEENS7_ILi64EEES8_EEELi128ENS_10bfloat16_tEfNS_4arch4Sm80ELb0ELb0ELb1ELb1ELb1ELb0ELb1ELb0EEENS1_21CollectiveEpilogueFwdINS6_IJS8_S8_S9_EEENS6_IJNS7_ILi1EEESH_SH_EEESB_SD_Li128ELb1ELb1ELb0ELb0EEENS1_19SingleTileSchedulerILb1ELb0ELb1ELi128EEEEEEEEEvNT_6ParamsE,"a",@progbits
	.sectionflags	@""
	.align	4
.nv.constant0._ZN7cutlass13device_kernelIN5flash19enable_sm80_to_sm89INS1_16FlashAttnFwdSm80INS1_25CollectiveMainloopFwdSm80ILi4ELi1ELb0EN4cute5tupleIJNS5_1CILi128EEENS7_ILi64EEES8_EEELi128ENS_10bfloat16_tEfNS_4arch4Sm80ELb0ELb0ELb1ELb1ELb1ELb0ELb1ELb0EEENS1_21CollectiveEpilogueFwdINS6_IJS8_S8_S9_EEENS6_IJNS7_ILi1EEESH_SH_EEESB_SD_Li128ELb1ELb1ELb0ELb0EEENS1_19SingleTileSchedulerILb1ELb0ELb1ELi128EEEEEEEEEvNT_6ParamsE:
	.zero		1944


//--------------------- .nv.constant0._ZN7cutlass13device_kernelIN5flash19enable_sm80_to_sm89INS1_16FlashAttnFwdSm80INS1_25CollectiveMainloopFwdSm80ILi4ELi1ELb0EN4cute5tupleIJNS5_1CILi128EEENS7_ILi64EEES8_EEELi128ENS_10bfloat16_tEfNS_4arch4Sm80ELb0ELb0ELb1ELb1ELb1ELb1ELb1ELb0EEENS1_21CollectiveEpilogueFwdINS6_IJS8_S8_S9_EEENS6_IJNS7_ILi1EEESH_SH_EEESB_SD_Li128ELb1ELb1ELb0ELb0EEENS1_19SingleTileSchedulerILb1ELb0ELb1ELi128EEEEEEEEEvNT_6ParamsE --------------------------
	.section	.nv.constant0._ZN7cutlass13device_kernelIN5flash19enable_sm80_to_sm89INS1_16FlashAttnFwdSm80INS1_25CollectiveMainloopFwdSm80ILi4ELi1ELb0EN4cute5tupleIJNS5_1CILi128EEENS7_ILi64EEES8_EEELi128ENS_10bfloat16_tEfNS_4arch4Sm80ELb0ELb0ELb1ELb1ELb1ELb1ELb1ELb0EEENS1_21CollectiveEpilogueFwdINS6_IJS8_S8_S9_EEENS6_IJNS7_ILi1EEESH_SH_EEESB_SD_Li128ELb1ELb1ELb0ELb0EEENS1_19SingleTileSchedulerILb1ELb0ELb1ELi128EEEEEEEEEvNT_6ParamsE,"a",@progbits
	.sectionflags	@""
	.align	4
.nv.constant0._ZN7cutlass13device_kernelIN5flash19enable_sm80_to_sm89INS1_16FlashAttnFwdSm80INS1_25CollectiveMainloopFwdSm80ILi4ELi1ELb0EN4cute5tupleIJNS5_1CILi128EEENS7_ILi64EEES8_EEELi128ENS_10bfloat16_tEfNS_4arch4Sm80ELb0ELb0ELb1ELb1ELb1ELb1ELb1ELb0EEENS1_21CollectiveEpilogueFwdINS6_IJS8_S8_S9_EEENS6_IJNS7_ILi1EEESH_SH_EEESB_SD_Li128ELb1ELb1ELb0ELb0EEENS1_19SingleTileSchedulerILb1ELb0ELb1ELi128EEEEEEEEEvNT_6ParamsE:
	.zero		1944


//--------------------- .nv.constant0._ZN7cutlass13device_kernelIN5flash19enable_sm80_to_sm89INS1_16FlashAttnFwdSm80INS1_25CollectiveMainloopFwdSm80ILi4ELi1ELb0EN4cute5tupleIJNS5_1CILi128EEENS7_ILi48EEES8_EEELi128ENS_10bfloat16_tEfNS_4arch4Sm80ELb0ELb1ELb1ELb0ELb1ELb0ELb1ELb0EEENS1_21CollectiveEpilogueFwdINS6_IJS8_S8_S9_EEENS6_IJNS7_ILi1EEESH_SH_EEESB_SD_Li128ELb0ELb1ELb0ELb0EEENS1_19SingleTileSchedulerILb0ELb0ELb1ELi128EEEEEEEEEvNT_6ParamsE --------------------------
	.section	.nv.constant0._ZN7cutlass13device_kernelIN5flash19enable_sm80_to_sm89INS1_16FlashAttnFwdSm80INS1_25CollectiveMainloopFwdSm80ILi4ELi1ELb0EN4cute5tupleIJNS5_1CILi128EEENS7_ILi48EEES8_EEELi128ENS_10bfloat16_tEfNS_4arch4Sm80ELb0ELb1ELb1ELb0ELb1ELb0ELb1ELb0EEENS1_21CollectiveEpilogueFwdINS6_IJS8_S8_S9_EEENS6_IJNS7_ILi1EEESH_SH_EEESB_SD_Li128ELb0ELb1ELb0ELb0EEENS1_19SingleTileSchedulerILb0ELb0ELb1ELi128EEEEEEEEEvNT_6ParamsE,"a",@progbits
	.sectionflags	@""
	.align	4
.nv.constant0._ZN7cutlass13device_kernelIN5flash19enable_sm80_to_sm89INS1_16FlashAttnFwdSm80INS1_25CollectiveMainloopFwdSm80ILi4ELi1ELb0EN4cute5tupleIJNS5_1CILi128EEENS7_ILi48EEES8_EEELi128ENS_10bfloat16_tEfNS_4arch4Sm80ELb0ELb1ELb1ELb0ELb1ELb0ELb1ELb0EEENS1_21CollectiveEpilogueFwdINS6_IJS8_S8_S9_EEENS6_IJNS7_ILi1EEESH_SH_EEESB_SD_Li128ELb0ELb1ELb0ELb0EEENS1_19SingleTileSchedulerILb0ELb0ELb1ELi128EEEEEEEEEvNT_6ParamsE:
	.zero		1944


//--------------------- .nv.constant0._ZN7cutlass13device_kernelIN5flash19enable_sm80_to_sm89INS1_16FlashAttnFwdSm80INS1_25CollectiveMainloopFwdSm80ILi4ELi1ELb0EN4cute5tupleIJNS5_1CILi128EEENS7_ILi48EEES8_EEELi128ENS_10bfloat16_tEfNS_4arch4Sm80ELb0ELb1ELb1ELb1ELb1ELb0ELb1ELb0EEENS1_21CollectiveEpilogueFwdINS6_IJS8_S8_S9_EEENS6_IJNS7_ILi1EEESH_SH_EEESB_SD_Li128ELb1ELb1ELb0ELb0EEENS1_19SingleTileSchedulerILb1ELb0ELb1ELi128EEEEEEEEEvNT_6ParamsE --------------------------
	.section	.nv.constant0._ZN7cutlass13device_kernelIN5flash19enable_sm80_to_sm89INS1_16FlashAttnFwdSm80INS1_25CollectiveMainloopFwdSm80ILi4ELi1ELb0EN4cute5tupleIJNS5_1CILi128EEENS7_ILi48EEES8_EEELi128ENS_10bfloat16_tEfNS_4arch4Sm80ELb0ELb1ELb1ELb1ELb1ELb0ELb1ELb0EEENS1_21CollectiveEpilogueFwdINS6_IJS8_S8_S9_EEENS6_IJNS7_ILi1EEESH_SH_EEESB_SD_Li128ELb1ELb1ELb0ELb0EEENS1_19SingleTileSchedulerILb1ELb0ELb1ELi128EEEEEEEEEvNT_6ParamsE,"a",@progbits
	.sectionflags	@""
	.align	4
.nv.constant0._ZN7cutlass13device_kernelIN5flash19enable_sm80_to_sm89INS1_16FlashAttnFwdSm80INS1_25CollectiveMainloopFwdSm80ILi4ELi1ELb0EN4cute5tupleIJNS5_1CILi128EEENS7_ILi48EEES8_EEELi128ENS_10bfloat16_tEfNS_4arch4Sm80ELb0ELb1ELb1ELb1ELb1ELb0ELb1ELb0EEENS1_21CollectiveEpilogueFwdINS6_IJS8_S8_S9_EEENS6_IJNS7_ILi1EEESH_SH_EEESB_SD_Li128ELb1ELb1ELb0ELb0EEENS1_19SingleTileSchedulerILb1ELb0ELb1ELi128EEEEEEEEEvNT_6ParamsE:
	.zero		1944


//--------------------- .nv.constant0._ZN7cutlass13device_kernelIN5flash19enable_sm80_to_sm89INS1_16FlashAttnFwdSm80INS1_25CollectiveMainloopFwdSm80ILi4ELi1ELb0EN4cute5tupleIJNS5_1CILi128EEENS7_ILi48EEES8_EEELi128ENS_10bfloat16_tEfNS_4arch4Sm80ELb0ELb1ELb1ELb1ELb1ELb1ELb1ELb0EEENS1_21CollectiveEpilogueFwdINS6_IJS8_S8_S9_EEENS6_IJNS7_ILi1EEESH_SH_EEESB_SD_Li128ELb1ELb1ELb0ELb0EEENS1_19SingleTileSchedulerILb1ELb0ELb1ELi128EEEEEEEEEvNT_6ParamsE --------------------------
	.section	.nv.constant0._ZN7cutlass13device_kernelIN5flash19enable_sm80_to_sm89INS1_16FlashAttnFwdSm80INS1_25CollectiveMainloopFwdSm80ILi4ELi1ELb0EN4cute5tupleIJNS5_1CILi128EEENS7_ILi48EEES8_EEELi128ENS_10bfloat16_tEfNS_4arch4Sm80ELb0ELb1ELb1ELb1ELb1ELb1ELb1ELb0EEENS1_21CollectiveEpilogueFwdINS6_IJS8_S8_S9_EEENS6_IJNS7_ILi1EEESH_SH_EEESB_SD_Li128ELb1ELb1ELb0ELb0EEENS1_19SingleTileSchedulerILb1ELb0ELb1ELi128EEEEEEEEEvNT_6ParamsE,"a",@progbits
	.sectionflags	@""
	.align	4
.nv.constant0._ZN7cutlass13device_kernelIN5flash19enable_sm80_to_sm89INS1_16FlashAttnFwdSm80INS1_25CollectiveMainloopFwdSm80ILi4ELi1ELb0EN4cute5tupleIJNS5_1CILi128EEENS7_ILi48EEES8_EEELi128ENS_10bfloat16_tEfNS_4arch4Sm80ELb0ELb1ELb1ELb1ELb1ELb1ELb1ELb0EEENS1_21CollectiveEpilogueFwdINS6_IJS8_S8_S9_EEENS6_IJNS7_ILi1EEESH_SH_EEESB_SD_Li128ELb1ELb1ELb0ELb0EEENS1_19SingleTileSchedulerILb1ELb0ELb1ELi128EEEEEEEEEvNT_6ParamsE:
	.zero		1944


//--------------------- .nv.constant0._ZN7cutlass13device_kernelIN5flash19enable_sm80_to_sm89INS1_16FlashAttnFwdSm80INS1_25CollectiveMainloopFwdSm80ILi4ELi1ELb0EN4cute5tupleIJNS5_1CILi128EEENS7_ILi64EEES8_EEELi128ENS_10bfloat16_tEfNS_4arch4Sm80ELb1ELb0ELb1ELb0ELb1ELb0ELb1ELb0EEENS1_21CollectiveEpilogueFwdINS6_IJS8_S8_S9_EEENS6_IJNS7_ILi1EEESH_SH_EEESB_SD_Li128ELb0ELb1ELb0ELb0EEENS1_30DynamicPersistentTileSchedulerILi128ELi128ELb0ELb1ELb0EEEEEEEEEvNT_6ParamsE --------------------------
	.section	.nv.constant0._ZN7cutlass13device_kernelIN5flash19enable_sm80_to_sm89INS1_16FlashAttnFwdSm80INS1_25CollectiveMainloopFwdSm80ILi4ELi1ELb0EN4cute5tupleIJNS5_1CILi128EEENS7_ILi64EEES8_EEELi128ENS_10bfloat16_tEfNS_4arch4Sm80ELb1ELb0ELb1ELb0ELb1ELb0ELb1ELb0EEENS1_21CollectiveEpilogueFwdINS6_IJS8_S8_S9_EEENS6_IJNS7_ILi1EEESH_SH_EEESB_SD_Li128ELb0ELb1ELb0ELb0EEENS1_30DynamicPersistentTileSchedulerILi128ELi128ELb0ELb1ELb0EEEEEEEEEvNT_6ParamsE,"a",@progbits
	.sectionflags	@""
	.align	4
.nv.constant0._ZN7cutlass13device_kernelIN5flash19enable_sm80_to_sm89INS1_16FlashAttnFwdSm80INS1_25CollectiveMainloopFwdSm80ILi4ELi1ELb0EN4cute5tupleIJNS5_1CILi128EEENS7_ILi64EEES8_EEELi128ENS_10bfloat16_tEfNS_4arch4Sm80ELb1ELb0ELb1ELb0ELb1ELb0ELb1ELb0EEENS1_21CollectiveEpilogueFwdINS6_IJS8_S8_S9_EEENS6_IJNS7_ILi1EEESH_SH_EEESB_SD_Li128ELb0ELb1ELb0ELb0EEENS1_30DynamicPersistentTileSchedulerILi128ELi128ELb0ELb1ELb0EEEEEEEEEvNT_6ParamsE:
	.zero		1960


//--------------------- .nv.constant0._ZN7cutlass13device_kernelIN5flash19enable_sm80_to_sm89INS1_16FlashAttnFwdSm80INS1_25CollectiveMainloopFwdSm80ILi4ELi1ELb0EN4cute5tupleIJNS5_1CILi128EEENS7_ILi64EEES8_EEELi128ENS_10bfloat16_tEfNS_4arch4Sm80ELb1ELb0ELb1ELb1ELb1ELb0ELb1ELb0EEENS1_21CollectiveEpilogueFwdINS6_IJS8_S8_S9_EEENS6_IJNS7_ILi1EEESH_SH_EEESB_SD_Li128ELb1ELb1ELb0ELb0EEENS1_19SingleTileSchedulerILb1ELb0ELb1ELi128EEEEEEEEEvNT_6ParamsE --------------------------
	.section	.nv.constant0._ZN7cutlass13device_kernelIN5flash19enable_sm80_to_sm89INS1_16FlashAttnFwdSm80INS1_25CollectiveMainloopFwdSm80ILi4ELi1ELb0EN4cute5tupleIJNS5_1CILi128EEENS7_ILi64EEES8_EEELi128ENS_10bfloat16_tEfNS_4arch4Sm80ELb1ELb0ELb1ELb1ELb1ELb0ELb1ELb0EEENS1_21CollectiveEpilogueFwdINS6_IJS8_S8_S9_EEENS6_IJNS7_ILi1EEESH_SH_EEESB_SD_Li128ELb1ELb1ELb0ELb0EEENS1_19SingleTileSchedulerILb1ELb0ELb1ELi128EEEEEEEEEvNT_6ParamsE,"a",@progbits
	.sectionflags	@""
	.align	4
.nv.constant0._ZN7cutlass13device_kernelIN5flash19enable_sm80_to_sm89INS1_16FlashAttnFwdSm80INS1_25CollectiveMainloopFwdSm80ILi4ELi1ELb0EN4cute5tupleIJNS5_1CILi128EEENS7_ILi64EEES8_EEELi128ENS_10bfloat16_tEfNS_4arch4Sm80ELb1ELb0ELb1ELb1ELb1ELb0ELb1ELb0EEENS1_21CollectiveEpilogueFwdINS6_IJS8_S8_S9_EEENS6_IJNS7_ILi1EEESH_SH_EEESB_SD_Li128ELb1ELb1ELb0ELb0EEENS1_19SingleTileSchedulerILb1ELb0ELb1ELi128EEEEEEEEEvNT_6ParamsE:
	.zero		1944


//--------------------- .nv.constant0._ZN7cutlass13device_kernelIN5flash19enable_sm80_to_sm89INS1_16FlashAttnFwdSm80INS1_25CollectiveMainloopFwdSm80ILi4ELi1ELb0EN4cute5tupleIJNS5_1CILi128EEENS7_ILi64EEES8_EEELi128ENS_10bfloat16_tEfNS_4arch4Sm80ELb1ELb0ELb1ELb1ELb1ELb1ELb1ELb0EEENS1_21CollectiveEpilogueFwdINS6_IJS8_S8_S9_EEENS6_IJNS7_ILi1EEESH_SH_EEESB_SD_Li128ELb1ELb1ELb0ELb0EEENS1_19SingleTileSchedulerILb1ELb0ELb1ELi128EEEEEEEEEvNT_6ParamsE --------------------------
	.section	.nv.constant0._ZN7cutlass13device_kernelIN5flash19enable_sm80_to_sm89INS1_16FlashAttnFwdSm80INS1_25CollectiveMainloopFwdSm80ILi4ELi1ELb0EN4cute5tupleIJNS5_1CILi128EEENS7_ILi64EEES8_EEELi128ENS_10bfloat16_tEfNS_4arch4Sm80ELb1ELb0ELb1ELb1ELb1ELb1ELb1ELb0EEENS1_21CollectiveEpilogueFwdINS6_IJS8_S8_S9_EEENS6_IJNS7_ILi1EEESH_SH_EEESB_SD_Li128ELb1ELb1ELb0ELb0EEENS1_19SingleTileSchedulerILb1ELb0ELb1ELi128EEEEEEEEEvNT_6ParamsE,"a",@progbits
	.sectionflags	@""
	.align	4
.nv.constant0._ZN7cutlass13device_kernelIN5flash19enable_sm80_to_sm89INS1_16FlashAttnFwdSm80INS1_25CollectiveMainloopFwdSm80ILi4ELi1ELb0EN4cute5tupleIJNS5_1CILi128EEENS7_ILi64EEES8_EEELi128ENS_10bfloat16_tEfNS_4arch4Sm80ELb1ELb0ELb1ELb1ELb1ELb1ELb1ELb0EEENS1_21CollectiveEpilogueFwdINS6_IJS8_S8_S9_EEENS6_IJNS7_ILi1EEESH_SH_EEESB_SD_Li128ELb1ELb1ELb0ELb0EEENS1_19SingleTileSchedulerILb1ELb0ELb1ELi128EEEEEEEEEvNT_6ParamsE:
	.zero		1944


//--------------------- SYMBOLS --------------------------

	.type		.nv.reservedSmem.offset0,@object
	.size		.nv.reservedSmem.offset0,0x4
